//
// Generated by NVIDIA NVVM Compiler
//
// Compiler Build ID: CL-36424714
// Cuda compilation tools, release 13.0, V13.0.88
// Based on NVVM 20.0.0
//

.version 9.0
.target sm_100
.address_size 64

	// .globl	_Z10d_printMatP6Matrix
.extern .func  (.param .b32 func_retval0) vprintf
(
	.param .b64 vprintf_param_0,
	.param .b64 vprintf_param_1
)
;
.global .align 1 .b8 $str[20] = {68, 105, 109, 32, 120, 32, 37, 100, 44, 32, 68, 105, 109, 32, 121, 32, 37, 100, 10};
.global .align 1 .b8 $str$1[7] = {37, 46, 49, 48, 101, 32};
.global .align 1 .b8 $str$2[2] = {10};
.global .align 1 .b8 $str$3[16] = {100, 111, 101, 115, 32, 110, 111, 116, 32, 109, 97, 116, 99, 104, 33};

.visible .entry _Z10d_printMatP6Matrix(
	.param .u64 .ptr .align 1 _Z10d_printMatP6Matrix_param_0
)
{
	.local .align 8 .b8 	__local_depot0[8];
	.reg .b64 	%SP;
	.reg .b64 	%SPL;
	.reg .pred 	%p<17>;
	.reg .b32 	%r<178>;
	.reg .b64 	%rd<187>;
	.reg .b64 	%fd<32>;

	mov.u64 	%SPL, __local_depot0;
	cvta.local.u64 	%SP, %SPL;
	ld.param.u64 	%rd6, [_Z10d_printMatP6Matrix_param_0];
	cvta.to.global.u64 	%rd1, %rd6;
	add.u64 	%rd7, %SP, 0;
	add.u64 	%rd2, %SPL, 0;
	ld.global.v2.u32 	{%r1, %r2}, [%rd1];
	st.local.v2.u32 	[%rd2], {%r2, %r1};
	mov.u64 	%rd8, $str;
	cvta.global.u64 	%rd9, %rd8;
	{ // callseq 0, 0
	.param .b64 param0;
	st.param.b64 	[param0], %rd9;
	.param .b64 param1;
	st.param.b64 	[param1], %rd7;
	.param .b32 retval0;
	call.uni (retval0), 
	vprintf, 
	(
	param0, 
	param1
	);
	ld.param.b32 	%r23, [retval0];
	} // callseq 0
	setp.lt.s32 	%p1, %r1, 1;
	@%p1 bra 	$L__BB0_23;
	setp.lt.s32 	%p2, %r2, 1;
	@%p2 bra 	$L__BB0_17;
	and.b32  	%r3, %r2, 15;
	and.b32  	%r4, %r2, 7;
	and.b32  	%r5, %r2, 3;
	and.b32  	%r38, %r2, 2147483632;
	neg.s32 	%r6, %r38;
	mov.b32 	%r171, 0;
	mov.u64 	%rd182, $str$2;
	mov.u64 	%rd163, $str$1;
$L__BB0_3:
	setp.lt.u32 	%p7, %r2, 16;
	mov.b32 	%r174, 0;
	@%p7 bra 	$L__BB0_6;
	mov.b64 	%rd186, 0;
	mov.u32 	%r172, %r6;
$L__BB0_5:
	.pragma "nounroll";
	and.b32  	%r174, %r2, 2147483632;
	cvt.u32.u64 	%r40, %rd186;
	ld.global.u64 	%rd15, [%rd1+8];
	ld.global.u32 	%r41, [%rd1+4];
	mad.lo.s32 	%r42, %r41, %r171, %r40;
	mul.wide.s32 	%rd16, %r42, 8;
	add.s64 	%rd17, %rd15, %rd16;
	ld.f64 	%fd1, [%rd17];
	st.local.f64 	[%rd2], %fd1;
	mov.u64 	%rd18, $str$1;
	cvta.global.u64 	%rd19, %rd18;
	add.u64 	%rd20, %SP, 0;
	{ // callseq 6, 0
	.param .b64 param0;
	st.param.b64 	[param0], %rd19;
	.param .b64 param1;
	st.param.b64 	[param1], %rd20;
	.param .b32 retval0;
	call.uni (retval0), 
	vprintf, 
	(
	param0, 
	param1
	);
	ld.param.b32 	%r43, [retval0];
	} // callseq 6
	ld.global.u64 	%rd21, [%rd1+8];
	ld.global.u32 	%r45, [%rd1+4];
	mul.lo.s32 	%r46, %r45, %r171;
	cvt.s64.s32 	%rd22, %r46;
	add.s64 	%rd23, %rd186, %rd22;
	shl.b64 	%rd24, %rd23, 3;
	add.s64 	%rd25, %rd21, %rd24;
	ld.f64 	%fd2, [%rd25+8];
	st.local.f64 	[%rd2], %fd2;
	{ // callseq 7, 0
	.param .b64 param0;
	st.param.b64 	[param0], %rd19;
	.param .b64 param1;
	st.param.b64 	[param1], %rd20;
	.param .b32 retval0;
	call.uni (retval0), 
	vprintf, 
	(
	param0, 
	param1
	);
	ld.param.b32 	%r47, [retval0];
	} // callseq 7
	ld.global.u64 	%rd26, [%rd1+8];
	ld.global.u32 	%r49, [%rd1+4];
	mul.lo.s32 	%r50, %r49, %r171;
	cvt.s64.s32 	%rd27, %r50;
	add.s64 	%rd28, %rd186, %rd27;
	shl.b64 	%rd29, %rd28, 3;
	add.s64 	%rd30, %rd26, %rd29;
	ld.f64 	%fd3, [%rd30+16];
	st.local.f64 	[%rd2], %fd3;
	{ // callseq 8, 0
	.param .b64 param0;
	st.param.b64 	[param0], %rd19;
	.param .b64 param1;
	st.param.b64 	[param1], %rd20;
	.param .b32 retval0;
	call.uni (retval0), 
	vprintf, 
	(
	param0, 
	param1
	);
	ld.param.b32 	%r51, [retval0];
	} // callseq 8
	ld.global.u64 	%rd31, [%rd1+8];
	ld.global.u32 	%r53, [%rd1+4];
	mul.lo.s32 	%r54, %r53, %r171;
	cvt.s64.s32 	%rd32, %r54;
	add.s64 	%rd33, %rd186, %rd32;
	shl.b64 	%rd34, %rd33, 3;
	add.s64 	%rd35, %rd31, %rd34;
	ld.f64 	%fd4, [%rd35+24];
	st.local.f64 	[%rd2], %fd4;
	{ // callseq 9, 0
	.param .b64 param0;
	st.param.b64 	[param0], %rd19;
	.param .b64 param1;
	st.param.b64 	[param1], %rd20;
	.param .b32 retval0;
	call.uni (retval0), 
	vprintf, 
	(
	param0, 
	param1
	);
	ld.param.b32 	%r55, [retval0];
	} // callseq 9
	ld.global.u64 	%rd36, [%rd1+8];
	ld.global.u32 	%r57, [%rd1+4];
	mul.lo.s32 	%r58, %r57, %r171;
	cvt.s64.s32 	%rd37, %r58;
	add.s64 	%rd38, %rd186, %rd37;
	shl.b64 	%rd39, %rd38, 3;
	add.s64 	%rd40, %rd36, %rd39;
	ld.f64 	%fd5, [%rd40+32];
	st.local.f64 	[%rd2], %fd5;
	{ // callseq 10, 0
	.param .b64 param0;
	st.param.b64 	[param0], %rd19;
	.param .b64 param1;
	st.param.b64 	[param1], %rd20;
	.param .b32 retval0;
	call.uni (retval0), 
	vprintf, 
	(
	param0, 
	param1
	);
	ld.param.b32 	%r59, [retval0];
	} // callseq 10
	ld.global.u64 	%rd41, [%rd1+8];
	ld.global.u32 	%r61, [%rd1+4];
	mul.lo.s32 	%r62, %r61, %r171;
	cvt.s64.s32 	%rd42, %r62;
	add.s64 	%rd43, %rd186, %rd42;
	shl.b64 	%rd44, %rd43, 3;
	add.s64 	%rd45, %rd41, %rd44;
	ld.f64 	%fd6, [%rd45+40];
	st.local.f64 	[%rd2], %fd6;
	{ // callseq 11, 0
	.param .b64 param0;
	st.param.b64 	[param0], %rd19;
	.param .b64 param1;
	st.param.b64 	[param1], %rd20;
	.param .b32 retval0;
	call.uni (retval0), 
	vprintf, 
	(
	param0, 
	param1
	);
	ld.param.b32 	%r63, [retval0];
	} // callseq 11
	ld.global.u64 	%rd46, [%rd1+8];
	ld.global.u32 	%r65, [%rd1+4];
	mul.lo.s32 	%r66, %r65, %r171;
	cvt.s64.s32 	%rd47, %r66;
	add.s64 	%rd48, %rd186, %rd47;
	shl.b64 	%rd49, %rd48, 3;
	add.s64 	%rd50, %rd46, %rd49;
	ld.f64 	%fd7, [%rd50+48];
	st.local.f64 	[%rd2], %fd7;
	{ // callseq 12, 0
	.param .b64 param0;
	st.param.b64 	[param0], %rd19;
	.param .b64 param1;
	st.param.b64 	[param1], %rd20;
	.param .b32 retval0;
	call.uni (retval0), 
	vprintf, 
	(
	param0, 
	param1
	);
	ld.param.b32 	%r67, [retval0];
	} // callseq 12
	ld.global.u64 	%rd51, [%rd1+8];
	ld.global.u32 	%r69, [%rd1+4];
	mul.lo.s32 	%r70, %r69, %r171;
	cvt.s64.s32 	%rd52, %r70;
	add.s64 	%rd53, %rd186, %rd52;
	shl.b64 	%rd54, %rd53, 3;
	add.s64 	%rd55, %rd51, %rd54;
	ld.f64 	%fd8, [%rd55+56];
	st.local.f64 	[%rd2], %fd8;
	{ // callseq 13, 0
	.param .b64 param0;
	st.param.b64 	[param0], %rd19;
	.param .b64 param1;
	st.param.b64 	[param1], %rd20;
	.param .b32 retval0;
	call.uni (retval0), 
	vprintf, 
	(
	param0, 
	param1
	);
	ld.param.b32 	%r71, [retval0];
	} // callseq 13
	ld.global.u64 	%rd56, [%rd1+8];
	ld.global.u32 	%r73, [%rd1+4];
	mul.lo.s32 	%r74, %r73, %r171;
	cvt.s64.s32 	%rd57, %r74;
	add.s64 	%rd58, %rd186, %rd57;
	shl.b64 	%rd59, %rd58, 3;
	add.s64 	%rd60, %rd56, %rd59;
	ld.f64 	%fd9, [%rd60+64];
	st.local.f64 	[%rd2], %fd9;
	{ // callseq 14, 0
	.param .b64 param0;
	st.param.b64 	[param0], %rd19;
	.param .b64 param1;
	st.param.b64 	[param1], %rd20;
	.param .b32 retval0;
	call.uni (retval0), 
	vprintf, 
	(
	param0, 
	param1
	);
	ld.param.b32 	%r75, [retval0];
	} // callseq 14
	ld.global.u64 	%rd61, [%rd1+8];
	ld.global.u32 	%r77, [%rd1+4];
	mul.lo.s32 	%r78, %r77, %r171;
	cvt.s64.s32 	%rd62, %r78;
	add.s64 	%rd63, %rd186, %rd62;
	shl.b64 	%rd64, %rd63, 3;
	add.s64 	%rd65, %rd61, %rd64;
	ld.f64 	%fd10, [%rd65+72];
	st.local.f64 	[%rd2], %fd10;
	{ // callseq 15, 0
	.param .b64 param0;
	st.param.b64 	[param0], %rd19;
	.param .b64 param1;
	st.param.b64 	[param1], %rd20;
	.param .b32 retval0;
	call.uni (retval0), 
	vprintf, 
	(
	param0, 
	param1
	);
	ld.param.b32 	%r79, [retval0];
	} // callseq 15
	ld.global.u64 	%rd66, [%rd1+8];
	ld.global.u32 	%r81, [%rd1+4];
	mul.lo.s32 	%r82, %r81, %r171;
	cvt.s64.s32 	%rd67, %r82;
	add.s64 	%rd68, %rd186, %rd67;
	shl.b64 	%rd69, %rd68, 3;
	add.s64 	%rd70, %rd66, %rd69;
	ld.f64 	%fd11, [%rd70+80];
	st.local.f64 	[%rd2], %fd11;
	{ // callseq 16, 0
	.param .b64 param0;
	st.param.b64 	[param0], %rd19;
	.param .b64 param1;
	st.param.b64 	[param1], %rd20;
	.param .b32 retval0;
	call.uni (retval0), 
	vprintf, 
	(
	param0, 
	param1
	);
	ld.param.b32 	%r83, [retval0];
	} // callseq 16
	ld.global.u64 	%rd71, [%rd1+8];
	ld.global.u32 	%r85, [%rd1+4];
	mul.lo.s32 	%r86, %r85, %r171;
	cvt.s64.s32 	%rd72, %r86;
	add.s64 	%rd73, %rd186, %rd72;
	shl.b64 	%rd74, %rd73, 3;
	add.s64 	%rd75, %rd71, %rd74;
	ld.f64 	%fd12, [%rd75+88];
	st.local.f64 	[%rd2], %fd12;
	{ // callseq 17, 0
	.param .b64 param0;
	st.param.b64 	[param0], %rd19;
	.param .b64 param1;
	st.param.b64 	[param1], %rd20;
	.param .b32 retval0;
	call.uni (retval0), 
	vprintf, 
	(
	param0, 
	param1
	);
	ld.param.b32 	%r87, [retval0];
	} // callseq 17
	ld.global.u64 	%rd76, [%rd1+8];
	ld.global.u32 	%r89, [%rd1+4];
	mul.lo.s32 	%r90, %r89, %r171;
	cvt.s64.s32 	%rd77, %r90;
	add.s64 	%rd78, %rd186, %rd77;
	shl.b64 	%rd79, %rd78, 3;
	add.s64 	%rd80, %rd76, %rd79;
	ld.f64 	%fd13, [%rd80+96];
	st.local.f64 	[%rd2], %fd13;
	{ // callseq 18, 0
	.param .b64 param0;
	st.param.b64 	[param0], %rd19;
	.param .b64 param1;
	st.param.b64 	[param1], %rd20;
	.param .b32 retval0;
	call.uni (retval0), 
	vprintf, 
	(
	param0, 
	param1
	);
	ld.param.b32 	%r91, [retval0];
	} // callseq 18
	ld.global.u64 	%rd81, [%rd1+8];
	ld.global.u32 	%r93, [%rd1+4];
	mul.lo.s32 	%r94, %r93, %r171;
	cvt.s64.s32 	%rd82, %r94;
	add.s64 	%rd83, %rd186, %rd82;
	shl.b64 	%rd84, %rd83, 3;
	add.s64 	%rd85, %rd81, %rd84;
	ld.f64 	%fd14, [%rd85+104];
	st.local.f64 	[%rd2], %fd14;
	{ // callseq 19, 0
	.param .b64 param0;
	st.param.b64 	[param0], %rd19;
	.param .b64 param1;
	st.param.b64 	[param1], %rd20;
	.param .b32 retval0;
	call.uni (retval0), 
	vprintf, 
	(
	param0, 
	param1
	);
	ld.param.b32 	%r95, [retval0];
	} // callseq 19
	ld.global.u64 	%rd86, [%rd1+8];
	ld.global.u32 	%r97, [%rd1+4];
	mul.lo.s32 	%r98, %r97, %r171;
	cvt.s64.s32 	%rd87, %r98;
	add.s64 	%rd88, %rd186, %rd87;
	shl.b64 	%rd89, %rd88, 3;
	add.s64 	%rd90, %rd86, %rd89;
	ld.f64 	%fd15, [%rd90+112];
	st.local.f64 	[%rd2], %fd15;
	{ // callseq 20, 0
	.param .b64 param0;
	st.param.b64 	[param0], %rd19;
	.param .b64 param1;
	st.param.b64 	[param1], %rd20;
	.param .b32 retval0;
	call.uni (retval0), 
	vprintf, 
	(
	param0, 
	param1
	);
	ld.param.b32 	%r99, [retval0];
	} // callseq 20
	ld.global.u64 	%rd91, [%rd1+8];
	ld.global.u32 	%r101, [%rd1+4];
	mul.lo.s32 	%r102, %r101, %r171;
	cvt.s64.s32 	%rd92, %r102;
	add.s64 	%rd93, %rd186, %rd92;
	shl.b64 	%rd94, %rd93, 3;
	add.s64 	%rd95, %rd91, %rd94;
	ld.f64 	%fd16, [%rd95+120];
	st.local.f64 	[%rd2], %fd16;
	{ // callseq 21, 0
	.param .b64 param0;
	st.param.b64 	[param0], %rd19;
	.param .b64 param1;
	st.param.b64 	[param1], %rd20;
	.param .b32 retval0;
	call.uni (retval0), 
	vprintf, 
	(
	param0, 
	param1
	);
	ld.param.b32 	%r103, [retval0];
	} // callseq 21
	add.s64 	%rd186, %rd186, 16;
	add.s32 	%r172, %r172, 16;
	setp.ne.s32 	%p8, %r172, 0;
	@%p8 bra 	$L__BB0_5;
$L__BB0_6:
	setp.eq.s32 	%p9, %r3, 0;
	@%p9 bra 	$L__BB0_16;
	add.s32 	%r105, %r3, -1;
	setp.lt.u32 	%p10, %r105, 7;
	@%p10 bra 	$L__BB0_9;
	ld.global.u64 	%rd96, [%rd1+8];
	ld.global.u32 	%r106, [%rd1+4];
	mad.lo.s32 	%r107, %r106, %r171, %r174;
	mul.wide.s32 	%rd97, %r107, 8;
	add.s64 	%rd98, %rd96, %rd97;
	ld.f64 	%fd17, [%rd98];
	st.local.f64 	[%rd2], %fd17;
	cvta.global.u64 	%rd100, %rd163;
	{ // callseq 22, 0
	.param .b64 param0;
	st.param.b64 	[param0], %rd100;
	.param .b64 param1;
	st.param.b64 	[param1], %rd7;
	.param .b32 retval0;
	call.uni (retval0), 
	vprintf, 
	(
	param0, 
	param1
	);
	ld.param.b32 	%r108, [retval0];
	} // callseq 22
	ld.global.u64 	%rd102, [%rd1+8];
	ld.global.u32 	%r110, [%rd1+4];
	mul.lo.s32 	%r111, %r110, %r171;
	cvt.s64.s32 	%rd103, %r111;
	cvt.u64.u32 	%rd104, %r174;
	add.s64 	%rd105, %rd103, %rd104;
	shl.b64 	%rd106, %rd105, 3;
	add.s64 	%rd107, %rd102, %rd106;
	ld.f64 	%fd18, [%rd107+8];
	st.local.f64 	[%rd2], %fd18;
	{ // callseq 23, 0
	.param .b64 param0;
	st.param.b64 	[param0], %rd100;
	.param .b64 param1;
	st.param.b64 	[param1], %rd7;
	.param .b32 retval0;
	call.uni (retval0), 
	vprintf, 
	(
	param0, 
	param1
	);
	ld.param.b32 	%r112, [retval0];
	} // callseq 23
	ld.global.u64 	%rd108, [%rd1+8];
	ld.global.u32 	%r114, [%rd1+4];
	mul.lo.s32 	%r115, %r114, %r171;
	cvt.s64.s32 	%rd109, %r115;
	add.s64 	%rd110, %rd109, %rd104;
	shl.b64 	%rd111, %rd110, 3;
	add.s64 	%rd112, %rd108, %rd111;
	ld.f64 	%fd19, [%rd112+16];
	st.local.f64 	[%rd2], %fd19;
	{ // callseq 24, 0
	.param .b64 param0;
	st.param.b64 	[param0], %rd100;
	.param .b64 param1;
	st.param.b64 	[param1], %rd7;
	.param .b32 retval0;
	call.uni (retval0), 
	vprintf, 
	(
	param0, 
	param1
	);
	ld.param.b32 	%r116, [retval0];
	} // callseq 24
	ld.global.u64 	%rd113, [%rd1+8];
	ld.global.u32 	%r118, [%rd1+4];
	mul.lo.s32 	%r119, %r118, %r171;
	cvt.s64.s32 	%rd114, %r119;
	add.s64 	%rd115, %rd114, %rd104;
	shl.b64 	%rd116, %rd115, 3;
	add.s64 	%rd117, %rd113, %rd116;
	ld.f64 	%fd20, [%rd117+24];
	st.local.f64 	[%rd2], %fd20;
	{ // callseq 25, 0
	.param .b64 param0;
	st.param.b64 	[param0], %rd100;
	.param .b64 param1;
	st.param.b64 	[param1], %rd7;
	.param .b32 retval0;
	call.uni (retval0), 
	vprintf, 
	(
	param0, 
	param1
	);
	ld.param.b32 	%r120, [retval0];
	} // callseq 25
	ld.global.u64 	%rd118, [%rd1+8];
	ld.global.u32 	%r122, [%rd1+4];
	mul.lo.s32 	%r123, %r122, %r171;
	cvt.s64.s32 	%rd119, %r123;
	add.s64 	%rd120, %rd119, %rd104;
	shl.b64 	%rd121, %rd120, 3;
	add.s64 	%rd122, %rd118, %rd121;
	ld.f64 	%fd21, [%rd122+32];
	st.local.f64 	[%rd2], %fd21;
	{ // callseq 26, 0
	.param .b64 param0;
	st.param.b64 	[param0], %rd100;
	.param .b64 param1;
	st.param.b64 	[param1], %rd7;
	.param .b32 retval0;
	call.uni (retval0), 
	vprintf, 
	(
	param0, 
	param1
	);
	ld.param.b32 	%r124, [retval0];
	} // callseq 26
	ld.global.u64 	%rd123, [%rd1+8];
	ld.global.u32 	%r126, [%rd1+4];
	mul.lo.s32 	%r127, %r126, %r171;
	cvt.s64.s32 	%rd124, %r127;
	add.s64 	%rd125, %rd124, %rd104;
	shl.b64 	%rd126, %rd125, 3;
	add.s64 	%rd127, %rd123, %rd126;
	ld.f64 	%fd22, [%rd127+40];
	st.local.f64 	[%rd2], %fd22;
	{ // callseq 27, 0
	.param .b64 param0;
	st.param.b64 	[param0], %rd100;
	.param .b64 param1;
	st.param.b64 	[param1], %rd7;
	.param .b32 retval0;
	call.uni (retval0), 
	vprintf, 
	(
	param0, 
	param1
	);
	ld.param.b32 	%r128, [retval0];
	} // callseq 27
	ld.global.u64 	%rd128, [%rd1+8];
	ld.global.u32 	%r130, [%rd1+4];
	mul.lo.s32 	%r131, %r130, %r171;
	cvt.s64.s32 	%rd129, %r131;
	add.s64 	%rd130, %rd129, %rd104;
	shl.b64 	%rd131, %rd130, 3;
	add.s64 	%rd132, %rd128, %rd131;
	ld.f64 	%fd23, [%rd132+48];
	st.local.f64 	[%rd2], %fd23;
	{ // callseq 28, 0
	.param .b64 param0;
	st.param.b64 	[param0], %rd100;
	.param .b64 param1;
	st.param.b64 	[param1], %rd7;
	.param .b32 retval0;
	call.uni (retval0), 
	vprintf, 
	(
	param0, 
	param1
	);
	ld.param.b32 	%r132, [retval0];
	} // callseq 28
	ld.global.u64 	%rd133, [%rd1+8];
	ld.global.u32 	%r134, [%rd1+4];
	mul.lo.s32 	%r135, %r134, %r171;
	cvt.s64.s32 	%rd134, %r135;
	add.s64 	%rd135, %rd134, %rd104;
	shl.b64 	%rd136, %rd135, 3;
	add.s64 	%rd137, %rd133, %rd136;
	ld.f64 	%fd24, [%rd137+56];
	st.local.f64 	[%rd2], %fd24;
	{ // callseq 29, 0
	.param .b64 param0;
	st.param.b64 	[param0], %rd100;
	.param .b64 param1;
	st.param.b64 	[param1], %rd7;
	.param .b32 retval0;
	call.uni (retval0), 
	vprintf, 
	(
	param0, 
	param1
	);
	ld.param.b32 	%r136, [retval0];
	} // callseq 29
	add.s32 	%r174, %r174, 8;
$L__BB0_9:
	setp.eq.s32 	%p11, %r4, 0;
	@%p11 bra 	$L__BB0_16;
	add.s32 	%r138, %r4, -1;
	setp.lt.u32 	%p12, %r138, 3;
	@%p12 bra 	$L__BB0_12;
	ld.global.u64 	%rd138, [%rd1+8];
	ld.global.u32 	%r139, [%rd1+4];
	mad.lo.s32 	%r140, %r139, %r171, %r174;
	mul.wide.s32 	%rd139, %r140, 8;
	add.s64 	%rd140, %rd138, %rd139;
	ld.f64 	%fd25, [%rd140];
	st.local.f64 	[%rd2], %fd25;
	cvta.global.u64 	%rd142, %rd163;
	{ // callseq 30, 0
	.param .b64 param0;
	st.param.b64 	[param0], %rd142;
	.param .b64 param1;
	st.param.b64 	[param1], %rd7;
	.param .b32 retval0;
	call.uni (retval0), 
	vprintf, 
	(
	param0, 
	param1
	);
	ld.param.b32 	%r141, [retval0];
	} // callseq 30
	ld.global.u64 	%rd144, [%rd1+8];
	ld.global.u32 	%r143, [%rd1+4];
	mul.lo.s32 	%r144, %r143, %r171;
	cvt.s64.s32 	%rd145, %r144;
	cvt.u64.u32 	%rd146, %r174;
	add.s64 	%rd147, %rd145, %rd146;
	shl.b64 	%rd148, %rd147, 3;
	add.s64 	%rd149, %rd144, %rd148;
	ld.f64 	%fd26, [%rd149+8];
	st.local.f64 	[%rd2], %fd26;
	{ // callseq 31, 0
	.param .b64 param0;
	st.param.b64 	[param0], %rd142;
	.param .b64 param1;
	st.param.b64 	[param1], %rd7;
	.param .b32 retval0;
	call.uni (retval0), 
	vprintf, 
	(
	param0, 
	param1
	);
	ld.param.b32 	%r145, [retval0];
	} // callseq 31
	ld.global.u64 	%rd150, [%rd1+8];
	ld.global.u32 	%r147, [%rd1+4];
	mul.lo.s32 	%r148, %r147, %r171;
	cvt.s64.s32 	%rd151, %r148;
	add.s64 	%rd152, %rd151, %rd146;
	shl.b64 	%rd153, %rd152, 3;
	add.s64 	%rd154, %rd150, %rd153;
	ld.f64 	%fd27, [%rd154+16];
	st.local.f64 	[%rd2], %fd27;
	{ // callseq 32, 0
	.param .b64 param0;
	st.param.b64 	[param0], %rd142;
	.param .b64 param1;
	st.param.b64 	[param1], %rd7;
	.param .b32 retval0;
	call.uni (retval0), 
	vprintf, 
	(
	param0, 
	param1
	);
	ld.param.b32 	%r149, [retval0];
	} // callseq 32
	ld.global.u64 	%rd155, [%rd1+8];
	ld.global.u32 	%r151, [%rd1+4];
	mul.lo.s32 	%r152, %r151, %r171;
	cvt.s64.s32 	%rd156, %r152;
	add.s64 	%rd157, %rd156, %rd146;
	shl.b64 	%rd158, %rd157, 3;
	add.s64 	%rd159, %rd155, %rd158;
	ld.f64 	%fd28, [%rd159+24];
	st.local.f64 	[%rd2], %fd28;
	{ // callseq 33, 0
	.param .b64 param0;
	st.param.b64 	[param0], %rd142;
	.param .b64 param1;
	st.param.b64 	[param1], %rd7;
	.param .b32 retval0;
	call.uni (retval0), 
	vprintf, 
	(
	param0, 
	param1
	);
	ld.param.b32 	%r153, [retval0];
	} // callseq 33
	add.s32 	%r174, %r174, 4;
$L__BB0_12:
	setp.eq.s32 	%p13, %r5, 0;
	@%p13 bra 	$L__BB0_16;
	setp.eq.s32 	%p14, %r5, 1;
	ld.global.u64 	%rd160, [%rd1+8];
	ld.global.u32 	%r155, [%rd1+4];
	mad.lo.s32 	%r156, %r155, %r171, %r174;
	mul.wide.s32 	%rd161, %r156, 8;
	add.s64 	%rd162, %rd160, %rd161;
	ld.f64 	%fd29, [%rd162];
	st.local.f64 	[%rd2], %fd29;
	cvta.global.u64 	%rd164, %rd163;
	{ // callseq 34, 0
	.param .b64 param0;
	st.param.b64 	[param0], %rd164;
	.param .b64 param1;
	st.param.b64 	[param1], %rd7;
	.param .b32 retval0;
	call.uni (retval0), 
	vprintf, 
	(
	param0, 
	param1
	);
	ld.param.b32 	%r157, [retval0];
	} // callseq 34
	@%p14 bra 	$L__BB0_16;
	setp.eq.s32 	%p15, %r5, 2;
	ld.global.u64 	%rd166, [%rd1+8];
	ld.global.u32 	%r159, [%rd1+4];
	mul.lo.s32 	%r160, %r159, %r171;
	cvt.s64.s32 	%rd167, %r160;
	cvt.u64.u32 	%rd5, %r174;
	add.s64 	%rd168, %rd167, %rd5;
	shl.b64 	%rd169, %rd168, 3;
	add.s64 	%rd170, %rd166, %rd169;
	ld.f64 	%fd30, [%rd170+8];
	st.local.f64 	[%rd2], %fd30;
	cvta.global.u64 	%rd172, %rd163;
	{ // callseq 35, 0
	.param .b64 param0;
	st.param.b64 	[param0], %rd172;
	.param .b64 param1;
	st.param.b64 	[param1], %rd7;
	.param .b32 retval0;
	call.uni (retval0), 
	vprintf, 
	(
	param0, 
	param1
	);
	ld.param.b32 	%r161, [retval0];
	} // callseq 35
	@%p15 bra 	$L__BB0_16;
	ld.global.u64 	%rd174, [%rd1+8];
	ld.global.u32 	%r163, [%rd1+4];
	mul.lo.s32 	%r164, %r163, %r171;
	cvt.s64.s32 	%rd175, %r164;
	add.s64 	%rd176, %rd175, %rd5;
	shl.b64 	%rd177, %rd176, 3;
	add.s64 	%rd178, %rd174, %rd177;
	ld.f64 	%fd31, [%rd178+16];
	st.local.f64 	[%rd2], %fd31;
	cvta.global.u64 	%rd180, %rd163;
	{ // callseq 36, 0
	.param .b64 param0;
	st.param.b64 	[param0], %rd180;
	.param .b64 param1;
	st.param.b64 	[param1], %rd7;
	.param .b32 retval0;
	call.uni (retval0), 
	vprintf, 
	(
	param0, 
	param1
	);
	ld.param.b32 	%r165, [retval0];
	} // callseq 36
$L__BB0_16:
	cvta.global.u64 	%rd183, %rd182;
	{ // callseq 37, 0
	.param .b64 param0;
	st.param.b64 	[param0], %rd183;
	.param .b64 param1;
	st.param.b64 	[param1], 0;
	.param .b32 retval0;
	call.uni (retval0), 
	vprintf, 
	(
	param0, 
	param1
	);
	ld.param.b32 	%r167, [retval0];
	} // callseq 37
	add.s32 	%r171, %r171, 1;
	setp.eq.s32 	%p16, %r171, %r1;
	@%p16 bra 	$L__BB0_23;
	bra.uni 	$L__BB0_3;
$L__BB0_17:
	and.b32  	%r17, %r1, 3;
	setp.lt.u32 	%p3, %r1, 4;
	@%p3 bra 	$L__BB0_20;
	and.b32  	%r18, %r1, 2147483644;
	mov.b32 	%r176, 0;
	mov.u64 	%rd10, $str$2;
$L__BB0_19:
	cvta.global.u64 	%rd11, %rd10;
	{ // callseq 1, 0
	.param .b64 param0;
	st.param.b64 	[param0], %rd11;
	.param .b64 param1;
	st.param.b64 	[param1], 0;
	.param .b32 retval0;
	call.uni (retval0), 
	vprintf, 
	(
	param0, 
	param1
	);
	ld.param.b32 	%r26, [retval0];
	} // callseq 1
	{ // callseq 2, 0
	.param .b64 param0;
	st.param.b64 	[param0], %rd11;
	.param .b64 param1;
	st.param.b64 	[param1], 0;
	.param .b32 retval0;
	call.uni (retval0), 
	vprintf, 
	(
	param0, 
	param1
	);
	ld.param.b32 	%r28, [retval0];
	} // callseq 2
	{ // callseq 3, 0
	.param .b64 param0;
	st.param.b64 	[param0], %rd11;
	.param .b64 param1;
	st.param.b64 	[param1], 0;
	.param .b32 retval0;
	call.uni (retval0), 
	vprintf, 
	(
	param0, 
	param1
	);
	ld.param.b32 	%r30, [retval0];
	} // callseq 3
	{ // callseq 4, 0
	.param .b64 param0;
	st.param.b64 	[param0], %rd11;
	.param .b64 param1;
	st.param.b64 	[param1], 0;
	.param .b32 retval0;
	call.uni (retval0), 
	vprintf, 
	(
	param0, 
	param1
	);
	ld.param.b32 	%r32, [retval0];
	} // callseq 4
	add.s32 	%r176, %r176, 4;
	setp.ne.s32 	%p4, %r176, %r18;
	@%p4 bra 	$L__BB0_19;
$L__BB0_20:
	setp.eq.s32 	%p5, %r17, 0;
	@%p5 bra 	$L__BB0_23;
	mov.b32 	%r177, 0;
	mov.u64 	%rd12, $str$2;
$L__BB0_22:
	.pragma "nounroll";
	cvta.global.u64 	%rd13, %rd12;
	{ // callseq 5, 0
	.param .b64 param0;
	st.param.b64 	[param0], %rd13;
	.param .b64 param1;
	st.param.b64 	[param1], 0;
	.param .b32 retval0;
	call.uni (retval0), 
	vprintf, 
	(
	param0, 
	param1
	);
	ld.param.b32 	%r35, [retval0];
	} // callseq 5
	add.s32 	%r177, %r177, 1;
	setp.ne.s32 	%p6, %r177, %r17;
	@%p6 bra 	$L__BB0_22;
$L__BB0_23:
	mov.u64 	%rd184, $str$2;
	cvta.global.u64 	%rd185, %rd184;
	{ // callseq 38, 0
	.param .b64 param0;
	st.param.b64 	[param0], %rd185;
	.param .b64 param1;
	st.param.b64 	[param1], 0;
	.param .b32 retval0;
	call.uni (retval0), 
	vprintf, 
	(
	param0, 
	param1
	);
	ld.param.b32 	%r169, [retval0];
	} // callseq 38
	ret;

}
	// .globl	_Z9d_multMatP6MatrixS0_S0_
.visible .entry _Z9d_multMatP6MatrixS0_S0_(
	.param .u64 .ptr .align 1 _Z9d_multMatP6MatrixS0_S0__param_0,
	.param .u64 .ptr .align 1 _Z9d_multMatP6MatrixS0_S0__param_1,
	.param .u64 .ptr .align 1 _Z9d_multMatP6MatrixS0_S0__param_2
)
{
	.reg .pred 	%p<25>;
	.reg .b32 	%r<163>;
	.reg .b64 	%rd<144>;
	.reg .b64 	%fd<67>;

	ld.param.u64 	%rd7, [_Z9d_multMatP6MatrixS0_S0__param_0];
	ld.param.u64 	%rd8, [_Z9d_multMatP6MatrixS0_S0__param_1];
	ld.param.u64 	%rd9, [_Z9d_multMatP6MatrixS0_S0__param_2];
	cvta.to.global.u64 	%rd1, %rd9;
	cvta.to.global.u64 	%rd2, %rd8;
	cvta.to.global.u64 	%rd3, %rd7;
	ld.global.v2.u32 	{%r1, %r2}, [%rd3];
	ld.global.v2.u32 	{%r3, %r40}, [%rd2];
	setp.ne.s32 	%p1, %r1, %r40;
	@%p1 bra 	$L__BB1_34;
	setp.lt.s32 	%p2, %r2, 1;
	@%p2 bra 	$L__BB1_35;
	setp.lt.s32 	%p3, %r3, 1;
	@%p3 bra 	$L__BB1_35;
	setp.lt.s32 	%p4, %r1, 1;
	@%p4 bra 	$L__BB1_19;
	and.b32  	%r4, %r1, 7;
	and.b32  	%r5, %r1, 2147483640;
	neg.s32 	%r6, %r5;
	mov.b32 	%r150, 0;
$L__BB1_5:
	mov.b32 	%r151, 0;
$L__BB1_6:
	setp.lt.u32 	%p15, %r1, 8;
	ld.global.u64 	%rd4, [%rd3+8];
	ld.global.u32 	%r9, [%rd3+4];
	ld.global.u64 	%rd5, [%rd2+8];
	ld.global.u32 	%r138, [%rd2+4];
	mul.lo.s32 	%r10, %r138, %r151;
	mov.f64 	%fd66, 0d0000000000000000;
	mov.b32 	%r156, 0;
	@%p15 bra 	$L__BB1_9;
	shl.b32 	%r11, %r9, 3;
	add.s64 	%rd6, %rd5, 32;
	mov.f64 	%fd66, 0d0000000000000000;
	mov.u32 	%r152, %r10;
	mov.u32 	%r153, %r150;
	mov.u32 	%r154, %r6;
$L__BB1_8:
	.pragma "nounroll";
	mul.wide.s32 	%rd111, %r152, 8;
	add.s64 	%rd112, %rd6, %rd111;
	mul.wide.s32 	%rd113, %r153, 8;
	add.s64 	%rd114, %rd4, %rd113;
	ld.f64 	%fd16, [%rd114];
	ld.f64 	%fd17, [%rd112+-32];
	fma.rn.f64 	%fd18, %fd16, %fd17, %fd66;
	mul.wide.s32 	%rd115, %r9, 8;
	add.s64 	%rd116, %rd114, %rd115;
	ld.f64 	%fd19, [%rd116];
	ld.f64 	%fd20, [%rd112+-24];
	fma.rn.f64 	%fd21, %fd19, %fd20, %fd18;
	add.s64 	%rd117, %rd116, %rd115;
	ld.f64 	%fd22, [%rd117];
	ld.f64 	%fd23, [%rd112+-16];
	fma.rn.f64 	%fd24, %fd22, %fd23, %fd21;
	add.s64 	%rd118, %rd117, %rd115;
	ld.f64 	%fd25, [%rd118];
	ld.f64 	%fd26, [%rd112+-8];
	fma.rn.f64 	%fd27, %fd25, %fd26, %fd24;
	add.s64 	%rd119, %rd118, %rd115;
	ld.f64 	%fd28, [%rd119];
	ld.f64 	%fd29, [%rd112];
	fma.rn.f64 	%fd30, %fd28, %fd29, %fd27;
	add.s64 	%rd120, %rd119, %rd115;
	ld.f64 	%fd31, [%rd120];
	ld.f64 	%fd32, [%rd112+8];
	fma.rn.f64 	%fd33, %fd31, %fd32, %fd30;
	add.s64 	%rd121, %rd120, %rd115;
	ld.f64 	%fd34, [%rd121];
	ld.f64 	%fd35, [%rd112+16];
	fma.rn.f64 	%fd36, %fd34, %fd35, %fd33;
	add.s64 	%rd122, %rd121, %rd115;
	ld.f64 	%fd37, [%rd122];
	ld.f64 	%fd38, [%rd112+24];
	fma.rn.f64 	%fd66, %fd37, %fd38, %fd36;
	add.s32 	%r154, %r154, 8;
	add.s32 	%r153, %r153, %r11;
	add.s32 	%r152, %r152, 8;
	setp.ne.s32 	%p16, %r154, 0;
	mov.u32 	%r156, %r5;
	@%p16 bra 	$L__BB1_8;
$L__BB1_9:
	setp.eq.s32 	%p17, %r4, 0;
	@%p17 bra 	$L__BB1_17;
	add.s32 	%r139, %r4, -1;
	setp.lt.u32 	%p18, %r139, 3;
	@%p18 bra 	$L__BB1_12;
	mad.lo.s32 	%r140, %r9, %r156, %r150;
	mul.wide.s32 	%rd123, %r140, 8;
	add.s64 	%rd124, %rd4, %rd123;
	ld.f64 	%fd40, [%rd124];
	add.s32 	%r141, %r10, %r156;
	mul.wide.s32 	%rd125, %r141, 8;
	add.s64 	%rd126, %rd5, %rd125;
	ld.f64 	%fd41, [%rd126];
	fma.rn.f64 	%fd42, %fd40, %fd41, %fd66;
	mul.wide.s32 	%rd127, %r9, 8;
	add.s64 	%rd128, %rd124, %rd127;
	ld.f64 	%fd43, [%rd128];
	ld.f64 	%fd44, [%rd126+8];
	fma.rn.f64 	%fd45, %fd43, %fd44, %fd42;
	add.s64 	%rd129, %rd128, %rd127;
	ld.f64 	%fd46, [%rd129];
	ld.f64 	%fd47, [%rd126+16];
	fma.rn.f64 	%fd48, %fd46, %fd47, %fd45;
	add.s64 	%rd130, %rd129, %rd127;
	ld.f64 	%fd49, [%rd130];
	ld.f64 	%fd50, [%rd126+24];
	fma.rn.f64 	%fd66, %fd49, %fd50, %fd48;
	add.s32 	%r156, %r156, 4;
$L__BB1_12:
	and.b32  	%r142, %r1, 3;
	setp.eq.s32 	%p19, %r142, 0;
	@%p19 bra 	$L__BB1_17;
	setp.eq.s32 	%p20, %r142, 1;
	@%p20 bra 	$L__BB1_15;
	mad.lo.s32 	%r143, %r9, %r156, %r150;
	mul.wide.s32 	%rd131, %r143, 8;
	add.s64 	%rd132, %rd4, %rd131;
	ld.f64 	%fd52, [%rd132];
	add.s32 	%r144, %r10, %r156;
	mul.wide.s32 	%rd133, %r144, 8;
	add.s64 	%rd134, %rd5, %rd133;
	ld.f64 	%fd53, [%rd134];
	fma.rn.f64 	%fd54, %fd52, %fd53, %fd66;
	mul.wide.s32 	%rd135, %r9, 8;
	add.s64 	%rd136, %rd132, %rd135;
	ld.f64 	%fd55, [%rd136];
	ld.f64 	%fd56, [%rd134+8];
	fma.rn.f64 	%fd66, %fd55, %fd56, %fd54;
	add.s32 	%r156, %r156, 2;
$L__BB1_15:
	and.b32  	%r145, %r1, 1;
	setp.eq.b32 	%p21, %r145, 1;
	not.pred 	%p22, %p21;
	@%p22 bra 	$L__BB1_17;
	mad.lo.s32 	%r146, %r9, %r156, %r150;
	mul.wide.s32 	%rd137, %r146, 8;
	add.s64 	%rd138, %rd4, %rd137;
	ld.f64 	%fd57, [%rd138];
	add.s32 	%r147, %r10, %r156;
	mul.wide.s32 	%rd139, %r147, 8;
	add.s64 	%rd140, %rd5, %rd139;
	ld.f64 	%fd58, [%rd140];
	fma.rn.f64 	%fd66, %fd57, %fd58, %fd66;
$L__BB1_17:
	ld.global.u64 	%rd141, [%rd1+8];
	ld.global.u32 	%r148, [%rd1+4];
	mad.lo.s32 	%r149, %r148, %r151, %r150;
	mul.wide.s32 	%rd142, %r149, 8;
	add.s64 	%rd143, %rd141, %rd142;
	st.f64 	[%rd143], %fd66;
	add.s32 	%r151, %r151, 1;
	setp.ne.s32 	%p23, %r151, %r3;
	@%p23 bra 	$L__BB1_6;
	add.s32 	%r150, %r150, 1;
	setp.eq.s32 	%p24, %r150, %r2;
	@%p24 bra 	$L__BB1_35;
	bra.uni 	$L__BB1_5;
$L__BB1_19:
	and.b32  	%r25, %r3, 15;
	add.s32 	%r26, %r25, -1;
	and.b32  	%r27, %r3, 7;
	add.s32 	%r28, %r27, -1;
	and.b32  	%r29, %r3, 2147483632;
	and.b32  	%r30, %r3, 3;
	mov.b32 	%r158, 0;
$L__BB1_20:
	setp.lt.u32 	%p5, %r3, 16;
	mov.b32 	%r161, 0;
	@%p5 bra 	$L__BB1_23;
	mov.b32 	%r159, 0;
$L__BB1_22:
	.pragma "nounroll";
	ld.global.u64 	%rd12, [%rd1+8];
	ld.global.u32 	%r46, [%rd1+4];
	mad.lo.s32 	%r47, %r46, %r159, %r158;
	mul.wide.s32 	%rd13, %r47, 8;
	add.s64 	%rd14, %rd12, %rd13;
	mov.b64 	%rd15, 0;
	st.u64 	[%rd14], %rd15;
	ld.global.u64 	%rd16, [%rd1+8];
	ld.global.u32 	%r48, [%rd1+4];
	mad.lo.s32 	%r49, %r48, %r159, %r48;
	add.s32 	%r50, %r49, %r158;
	mul.wide.s32 	%rd17, %r50, 8;
	add.s64 	%rd18, %rd16, %rd17;
	st.u64 	[%rd18], %rd15;
	add.s32 	%r51, %r159, 2;
	ld.global.u64 	%rd19, [%rd1+8];
	ld.global.u32 	%r52, [%rd1+4];
	mad.lo.s32 	%r53, %r52, %r51, %r158;
	mul.wide.s32 	%rd20, %r53, 8;
	add.s64 	%rd21, %rd19, %rd20;
	st.u64 	[%rd21], %rd15;
	add.s32 	%r54, %r159, 3;
	ld.global.u64 	%rd22, [%rd1+8];
	ld.global.u32 	%r55, [%rd1+4];
	mad.lo.s32 	%r56, %r55, %r54, %r158;
	mul.wide.s32 	%rd23, %r56, 8;
	add.s64 	%rd24, %rd22, %rd23;
	st.u64 	[%rd24], %rd15;
	add.s32 	%r57, %r159, 4;
	ld.global.u64 	%rd25, [%rd1+8];
	ld.global.u32 	%r58, [%rd1+4];
	mad.lo.s32 	%r59, %r58, %r57, %r158;
	mul.wide.s32 	%rd26, %r59, 8;
	add.s64 	%rd27, %rd25, %rd26;
	st.u64 	[%rd27], %rd15;
	add.s32 	%r60, %r159, 5;
	ld.global.u64 	%rd28, [%rd1+8];
	ld.global.u32 	%r61, [%rd1+4];
	mad.lo.s32 	%r62, %r61, %r60, %r158;
	mul.wide.s32 	%rd29, %r62, 8;
	add.s64 	%rd30, %rd28, %rd29;
	st.u64 	[%rd30], %rd15;
	add.s32 	%r63, %r159, 6;
	ld.global.u64 	%rd31, [%rd1+8];
	ld.global.u32 	%r64, [%rd1+4];
	mad.lo.s32 	%r65, %r64, %r63, %r158;
	mul.wide.s32 	%rd32, %r65, 8;
	add.s64 	%rd33, %rd31, %rd32;
	st.u64 	[%rd33], %rd15;
	add.s32 	%r66, %r159, 7;
	ld.global.u64 	%rd34, [%rd1+8];
	ld.global.u32 	%r67, [%rd1+4];
	mad.lo.s32 	%r68, %r67, %r66, %r158;
	mul.wide.s32 	%rd35, %r68, 8;
	add.s64 	%rd36, %rd34, %rd35;
	st.u64 	[%rd36], %rd15;
	add.s32 	%r69, %r159, 8;
	ld.global.u64 	%rd37, [%rd1+8];
	ld.global.u32 	%r70, [%rd1+4];
	mad.lo.s32 	%r71, %r70, %r69, %r158;
	mul.wide.s32 	%rd38, %r71, 8;
	add.s64 	%rd39, %rd37, %rd38;
	st.u64 	[%rd39], %rd15;
	add.s32 	%r72, %r159, 9;
	ld.global.u64 	%rd40, [%rd1+8];
	ld.global.u32 	%r73, [%rd1+4];
	mad.lo.s32 	%r74, %r73, %r72, %r158;
	mul.wide.s32 	%rd41, %r74, 8;
	add.s64 	%rd42, %rd40, %rd41;
	st.u64 	[%rd42], %rd15;
	add.s32 	%r75, %r159, 10;
	ld.global.u64 	%rd43, [%rd1+8];
	ld.global.u32 	%r76, [%rd1+4];
	mad.lo.s32 	%r77, %r76, %r75, %r158;
	mul.wide.s32 	%rd44, %r77, 8;
	add.s64 	%rd45, %rd43, %rd44;
	st.u64 	[%rd45], %rd15;
	add.s32 	%r78, %r159, 11;
	ld.global.u64 	%rd46, [%rd1+8];
	ld.global.u32 	%r79, [%rd1+4];
	mad.lo.s32 	%r80, %r79, %r78, %r158;
	mul.wide.s32 	%rd47, %r80, 8;
	add.s64 	%rd48, %rd46, %rd47;
	st.u64 	[%rd48], %rd15;
	add.s32 	%r81, %r159, 12;
	ld.global.u64 	%rd49, [%rd1+8];
	ld.global.u32 	%r82, [%rd1+4];
	mad.lo.s32 	%r83, %r82, %r81, %r158;
	mul.wide.s32 	%rd50, %r83, 8;
	add.s64 	%rd51, %rd49, %rd50;
	st.u64 	[%rd51], %rd15;
	add.s32 	%r84, %r159, 13;
	ld.global.u64 	%rd52, [%rd1+8];
	ld.global.u32 	%r85, [%rd1+4];
	mad.lo.s32 	%r86, %r85, %r84, %r158;
	mul.wide.s32 	%rd53, %r86, 8;
	add.s64 	%rd54, %rd52, %rd53;
	st.u64 	[%rd54], %rd15;
	add.s32 	%r87, %r159, 14;
	ld.global.u64 	%rd55, [%rd1+8];
	ld.global.u32 	%r88, [%rd1+4];
	mad.lo.s32 	%r89, %r88, %r87, %r158;
	mul.wide.s32 	%rd56, %r89, 8;
	add.s64 	%rd57, %rd55, %rd56;
	st.u64 	[%rd57], %rd15;
	add.s32 	%r90, %r159, 15;
	ld.global.u64 	%rd58, [%rd1+8];
	ld.global.u32 	%r91, [%rd1+4];
	mad.lo.s32 	%r92, %r91, %r90, %r158;
	mul.wide.s32 	%rd59, %r92, 8;
	add.s64 	%rd60, %rd58, %rd59;
	st.u64 	[%rd60], %rd15;
	add.s32 	%r159, %r159, 16;
	setp.ne.s32 	%p6, %r159, %r29;
	mov.u32 	%r161, %r29;
	@%p6 bra 	$L__BB1_22;
$L__BB1_23:
	setp.eq.s32 	%p7, %r25, 0;
	@%p7 bra 	$L__BB1_33;
	setp.lt.u32 	%p8, %r26, 7;
	@%p8 bra 	$L__BB1_26;
	ld.global.u64 	%rd61, [%rd1+8];
	ld.global.u32 	%r93, [%rd1+4];
	mad.lo.s32 	%r94, %r93, %r161, %r158;
	mul.wide.s32 	%rd62, %r94, 8;
	add.s64 	%rd63, %rd61, %rd62;
	mov.b64 	%rd64, 0;
	st.u64 	[%rd63], %rd64;
	ld.global.u64 	%rd65, [%rd1+8];
	ld.global.u32 	%r95, [%rd1+4];
	mad.lo.s32 	%r96, %r95, %r161, %r95;
	add.s32 	%r97, %r96, %r158;
	mul.wide.s32 	%rd66, %r97, 8;
	add.s64 	%rd67, %rd65, %rd66;
	st.u64 	[%rd67], %rd64;
	add.s32 	%r98, %r161, 2;
	ld.global.u64 	%rd68, [%rd1+8];
	ld.global.u32 	%r99, [%rd1+4];
	mad.lo.s32 	%r100, %r99, %r98, %r158;
	mul.wide.s32 	%rd69, %r100, 8;
	add.s64 	%rd70, %rd68, %rd69;
	st.u64 	[%rd70], %rd64;
	add.s32 	%r101, %r161, 3;
	ld.global.u64 	%rd71, [%rd1+8];
	ld.global.u32 	%r102, [%rd1+4];
	mad.lo.s32 	%r103, %r102, %r101, %r158;
	mul.wide.s32 	%rd72, %r103, 8;
	add.s64 	%rd73, %rd71, %rd72;
	st.u64 	[%rd73], %rd64;
	add.s32 	%r104, %r161, 4;
	ld.global.u64 	%rd74, [%rd1+8];
	ld.global.u32 	%r105, [%rd1+4];
	mad.lo.s32 	%r106, %r105, %r104, %r158;
	mul.wide.s32 	%rd75, %r106, 8;
	add.s64 	%rd76, %rd74, %rd75;
	st.u64 	[%rd76], %rd64;
	add.s32 	%r107, %r161, 5;
	ld.global.u64 	%rd77, [%rd1+8];
	ld.global.u32 	%r108, [%rd1+4];
	mad.lo.s32 	%r109, %r108, %r107, %r158;
	mul.wide.s32 	%rd78, %r109, 8;
	add.s64 	%rd79, %rd77, %rd78;
	st.u64 	[%rd79], %rd64;
	add.s32 	%r110, %r161, 6;
	ld.global.u64 	%rd80, [%rd1+8];
	ld.global.u32 	%r111, [%rd1+4];
	mad.lo.s32 	%r112, %r111, %r110, %r158;
	mul.wide.s32 	%rd81, %r112, 8;
	add.s64 	%rd82, %rd80, %rd81;
	st.u64 	[%rd82], %rd64;
	add.s32 	%r113, %r161, 7;
	ld.global.u64 	%rd83, [%rd1+8];
	ld.global.u32 	%r114, [%rd1+4];
	mad.lo.s32 	%r115, %r114, %r113, %r158;
	mul.wide.s32 	%rd84, %r115, 8;
	add.s64 	%rd85, %rd83, %rd84;
	st.u64 	[%rd85], %rd64;
	add.s32 	%r161, %r161, 8;
$L__BB1_26:
	setp.eq.s32 	%p9, %r27, 0;
	@%p9 bra 	$L__BB1_33;
	setp.lt.u32 	%p10, %r28, 3;
	@%p10 bra 	$L__BB1_29;
	ld.global.u64 	%rd86, [%rd1+8];
	ld.global.u32 	%r116, [%rd1+4];
	mad.lo.s32 	%r117, %r116, %r161, %r158;
	mul.wide.s32 	%rd87, %r117, 8;
	add.s64 	%rd88, %rd86, %rd87;
	mov.b64 	%rd89, 0;
	st.u64 	[%rd88], %rd89;
	ld.global.u64 	%rd90, [%rd1+8];
	ld.global.u32 	%r118, [%rd1+4];
	mad.lo.s32 	%r119, %r118, %r161, %r118;
	add.s32 	%r120, %r119, %r158;
	mul.wide.s32 	%rd91, %r120, 8;
	add.s64 	%rd92, %rd90, %rd91;
	st.u64 	[%rd92], %rd89;
	add.s32 	%r121, %r161, 2;
	ld.global.u64 	%rd93, [%rd1+8];
	ld.global.u32 	%r122, [%rd1+4];
	mad.lo.s32 	%r123, %r122, %r121, %r158;
	mul.wide.s32 	%rd94, %r123, 8;
	add.s64 	%rd95, %rd93, %rd94;
	st.u64 	[%rd95], %rd89;
	add.s32 	%r124, %r161, 3;
	ld.global.u64 	%rd96, [%rd1+8];
	ld.global.u32 	%r125, [%rd1+4];
	mad.lo.s32 	%r126, %r125, %r124, %r158;
	mul.wide.s32 	%rd97, %r126, 8;
	add.s64 	%rd98, %rd96, %rd97;
	st.u64 	[%rd98], %rd89;
	add.s32 	%r161, %r161, 4;
$L__BB1_29:
	setp.eq.s32 	%p11, %r30, 0;
	@%p11 bra 	$L__BB1_33;
	setp.eq.s32 	%p12, %r30, 1;
	ld.global.u64 	%rd99, [%rd1+8];
	ld.global.u32 	%r127, [%rd1+4];
	mad.lo.s32 	%r128, %r127, %r161, %r158;
	mul.wide.s32 	%rd100, %r128, 8;
	add.s64 	%rd101, %rd99, %rd100;
	mov.b64 	%rd102, 0;
	st.u64 	[%rd101], %rd102;
	@%p12 bra 	$L__BB1_33;
	setp.eq.s32 	%p13, %r30, 2;
	ld.global.u64 	%rd103, [%rd1+8];
	ld.global.u32 	%r129, [%rd1+4];
	mad.lo.s32 	%r130, %r129, %r161, %r129;
	add.s32 	%r131, %r130, %r158;
	mul.wide.s32 	%rd104, %r131, 8;
	add.s64 	%rd105, %rd103, %rd104;
	mov.b64 	%rd106, 0;
	st.u64 	[%rd105], %rd106;
	@%p13 bra 	$L__BB1_33;
	add.s32 	%r132, %r161, 2;
	ld.global.u64 	%rd107, [%rd1+8];
	ld.global.u32 	%r133, [%rd1+4];
	mad.lo.s32 	%r134, %r133, %r132, %r158;
	mul.wide.s32 	%rd108, %r134, 8;
	add.s64 	%rd109, %rd107, %rd108;
	mov.b64 	%rd110, 0;
	st.u64 	[%rd109], %rd110;
$L__BB1_33:
	add.s32 	%r158, %r158, 1;
	setp.eq.s32 	%p14, %r158, %r2;
	@%p14 bra 	$L__BB1_35;
	bra.uni 	$L__BB1_20;
$L__BB1_34:
	mov.u64 	%rd10, $str$3;
	cvta.global.u64 	%rd11, %rd10;
	{ // callseq 39, 0
	.param .b64 param0;
	st.param.b64 	[param0], %rd11;
	.param .b64 param1;
	st.param.b64 	[param1], 0;
	.param .b32 retval0;
	call.uni (retval0), 
	vprintf, 
	(
	param0, 
	param1
	);
	ld.param.b32 	%r41, [retval0];
	} // callseq 39
$L__BB1_35:
	ret;

}
	// .globl	_Z13d_multMat_thdP6MatrixS0_S0_
.visible .entry _Z13d_multMat_thdP6MatrixS0_S0_(
	.param .u64 .ptr .align 1 _Z13d_multMat_thdP6MatrixS0_S0__param_0,
	.param .u64 .ptr .align 1 _Z13d_multMat_thdP6MatrixS0_S0__param_1,
	.param .u64 .ptr .align 1 _Z13d_multMat_thdP6MatrixS0_S0__param_2
)
{
	.reg .pred 	%p<14>;
	.reg .b32 	%r<41>;
	.reg .b64 	%rd<48>;
	.reg .b64 	%fd<68>;

	ld.param.u64 	%rd9, [_Z13d_multMat_thdP6MatrixS0_S0__param_0];
	ld.param.u64 	%rd10, [_Z13d_multMat_thdP6MatrixS0_S0__param_1];
	ld.param.u64 	%rd8, [_Z13d_multMat_thdP6MatrixS0_S0__param_2];
	cvta.to.global.u64 	%rd1, %rd10;
	cvta.to.global.u64 	%rd2, %rd9;
	ld.global.u32 	%r1, [%rd2];
	mov.u32 	%r2, %tid.x;
	mov.u32 	%r3, %tid.y;
	ld.global.u32 	%r20, [%rd1+4];
	setp.eq.s32 	%p1, %r1, %r20;
	@%p1 bra 	$L__BB2_2;
	mov.u64 	%rd11, $str$3;
	cvta.global.u64 	%rd12, %rd11;
	{ // callseq 40, 0
	.param .b64 param0;
	st.param.b64 	[param0], %rd12;
	.param .b64 param1;
	st.param.b64 	[param1], 0;
	.param .b32 retval0;
	call.uni (retval0), 
	vprintf, 
	(
	param0, 
	param1
	);
	ld.param.b32 	%r21, [retval0];
	} // callseq 40
	bra.uni 	$L__BB2_16;
$L__BB2_2:
	ld.global.u32 	%r23, [%rd1];
	ld.global.u32 	%r4, [%rd2+4];
	setp.ge.s32 	%p2, %r2, %r4;
	setp.ge.s32 	%p3, %r3, %r23;
	or.pred  	%p4, %p2, %p3;
	@%p4 bra 	$L__BB2_16;
	setp.lt.s32 	%p5, %r1, 1;
	mov.f64 	%fd67, 0d0000000000000000;
	@%p5 bra 	$L__BB2_15;
	ld.global.u64 	%rd3, [%rd2+8];
	ld.global.u64 	%rd4, [%rd1+8];
	mul.lo.s32 	%r5, %r1, %r3;
	and.b32  	%r6, %r1, 7;
	setp.lt.u32 	%p6, %r1, 8;
	mov.f64 	%fd67, 0d0000000000000000;
	mov.b32 	%r39, 0;
	@%p6 bra 	$L__BB2_7;
	and.b32  	%r39, %r1, 2147483640;
	neg.s32 	%r37, %r39;
	shl.b32 	%r9, %r4, 3;
	mul.wide.u32 	%rd13, %r5, 8;
	add.s64 	%rd14, %rd13, %rd4;
	add.s64 	%rd47, %rd14, 32;
	mov.f64 	%fd67, 0d0000000000000000;
	mul.wide.s32 	%rd17, %r4, 8;
	mov.u32 	%r36, %r2;
$L__BB2_6:
	.pragma "nounroll";
	mul.wide.s32 	%rd15, %r36, 8;
	add.s64 	%rd16, %rd3, %rd15;
	ld.f64 	%fd17, [%rd16];
	ld.f64 	%fd18, [%rd47+-32];
	fma.rn.f64 	%fd19, %fd17, %fd18, %fd67;
	add.s64 	%rd18, %rd16, %rd17;
	ld.f64 	%fd20, [%rd18];
	ld.f64 	%fd21, [%rd47+-24];
	fma.rn.f64 	%fd22, %fd20, %fd21, %fd19;
	add.s64 	%rd19, %rd18, %rd17;
	ld.f64 	%fd23, [%rd19];
	ld.f64 	%fd24, [%rd47+-16];
	fma.rn.f64 	%fd25, %fd23, %fd24, %fd22;
	add.s64 	%rd20, %rd19, %rd17;
	ld.f64 	%fd26, [%rd20];
	ld.f64 	%fd27, [%rd47+-8];
	fma.rn.f64 	%fd28, %fd26, %fd27, %fd25;
	add.s64 	%rd21, %rd20, %rd17;
	ld.f64 	%fd29, [%rd21];
	ld.f64 	%fd30, [%rd47];
	fma.rn.f64 	%fd31, %fd29, %fd30, %fd28;
	add.s64 	%rd22, %rd21, %rd17;
	ld.f64 	%fd32, [%rd22];
	ld.f64 	%fd33, [%rd47+8];
	fma.rn.f64 	%fd34, %fd32, %fd33, %fd31;
	add.s64 	%rd23, %rd22, %rd17;
	ld.f64 	%fd35, [%rd23];
	ld.f64 	%fd36, [%rd47+16];
	fma.rn.f64 	%fd37, %fd35, %fd36, %fd34;
	add.s64 	%rd24, %rd23, %rd17;
	ld.f64 	%fd38, [%rd24];
	ld.f64 	%fd39, [%rd47+24];
	fma.rn.f64 	%fd67, %fd38, %fd39, %fd37;
	add.s32 	%r37, %r37, 8;
	add.s32 	%r36, %r36, %r9;
	add.s64 	%rd47, %rd47, 64;
	setp.ne.s32 	%p7, %r37, 0;
	@%p7 bra 	$L__BB2_6;
$L__BB2_7:
	setp.eq.s32 	%p8, %r6, 0;
	@%p8 bra 	$L__BB2_15;
	and.b32  	%r15, %r1, 3;
	setp.lt.u32 	%p9, %r6, 4;
	@%p9 bra 	$L__BB2_10;
	mad.lo.s32 	%r27, %r4, %r39, %r2;
	mul.wide.s32 	%rd25, %r27, 8;
	add.s64 	%rd26, %rd3, %rd25;
	ld.f64 	%fd41, [%rd26];
	add.s32 	%r28, %r5, %r39;
	mul.wide.s32 	%rd27, %r28, 8;
	add.s64 	%rd28, %rd4, %rd27;
	ld.f64 	%fd42, [%rd28];
	fma.rn.f64 	%fd43, %fd41, %fd42, %fd67;
	mul.wide.s32 	%rd29, %r4, 8;
	add.s64 	%rd30, %rd26, %rd29;
	ld.f64 	%fd44, [%rd30];
	ld.f64 	%fd45, [%rd28+8];
	fma.rn.f64 	%fd46, %fd44, %fd45, %fd43;
	add.s64 	%rd31, %rd30, %rd29;
	ld.f64 	%fd47, [%rd31];
	ld.f64 	%fd48, [%rd28+16];
	fma.rn.f64 	%fd49, %fd47, %fd48, %fd46;
	add.s64 	%rd32, %rd31, %rd29;
	ld.f64 	%fd50, [%rd32];
	ld.f64 	%fd51, [%rd28+24];
	fma.rn.f64 	%fd67, %fd50, %fd51, %fd49;
	add.s32 	%r39, %r39, 4;
$L__BB2_10:
	setp.eq.s32 	%p10, %r15, 0;
	@%p10 bra 	$L__BB2_15;
	setp.eq.s32 	%p11, %r15, 1;
	@%p11 bra 	$L__BB2_13;
	mad.lo.s32 	%r29, %r4, %r39, %r2;
	mul.wide.s32 	%rd33, %r29, 8;
	add.s64 	%rd34, %rd3, %rd33;
	ld.f64 	%fd53, [%rd34];
	add.s32 	%r30, %r5, %r39;
	mul.wide.s32 	%rd35, %r30, 8;
	add.s64 	%rd36, %rd4, %rd35;
	ld.f64 	%fd54, [%rd36];
	fma.rn.f64 	%fd55, %fd53, %fd54, %fd67;
	mul.wide.s32 	%rd37, %r4, 8;
	add.s64 	%rd38, %rd34, %rd37;
	ld.f64 	%fd56, [%rd38];
	ld.f64 	%fd57, [%rd36+8];
	fma.rn.f64 	%fd67, %fd56, %fd57, %fd55;
	add.s32 	%r39, %r39, 2;
$L__BB2_13:
	and.b32  	%r31, %r1, 1;
	setp.eq.b32 	%p12, %r31, 1;
	not.pred 	%p13, %p12;
	@%p13 bra 	$L__BB2_15;
	mad.lo.s32 	%r32, %r4, %r39, %r2;
	mul.wide.s32 	%rd39, %r32, 8;
	add.s64 	%rd40, %rd3, %rd39;
	ld.f64 	%fd58, [%rd40];
	add.s32 	%r33, %r5, %r39;
	mul.wide.s32 	%rd41, %r33, 8;
	add.s64 	%rd42, %rd4, %rd41;
	ld.f64 	%fd59, [%rd42];
	fma.rn.f64 	%fd67, %fd58, %fd59, %fd67;
$L__BB2_15:
	cvta.to.global.u64 	%rd43, %rd8;
	ld.global.u64 	%rd44, [%rd43+8];
	ld.global.u32 	%r34, [%rd43+4];
	mad.lo.s32 	%r35, %r34, %r3, %r2;
	mul.wide.s32 	%rd45, %r35, 8;
	add.s64 	%rd46, %rd44, %rd45;
	st.f64 	[%rd46], %fd67;
$L__BB2_16:
	ret;

}


// ===== COMPILED SASS (sm_100) =====

	.target	sm_100

	.elftype	@"ET_EXEC"


//--------------------- .note.nv.tkinfo           --------------------------
	.section	.note.nv.tkinfo,"",@"SHT_NOTE"
	.sectionflags	@"SHF_NOTE_NV_TKINFO"
	.tkinfo
        /*0018*/ 	.word	0x00000002
        /*0030*/ 	.string	""
        /*0030*/ 	.string	"ptxas"
        /*0030*/ 	.string	"Cuda compilation tools, release 13.0, V13.0.88"
        /*0030*/ 	.string	"Build cuda_13.0.r13.0/compiler.36424714_0"
        /*0030*/ 	.string	"-arch sm_100 -m 64 "



//--------------------- .note.nv.cuinfo           --------------------------
	.section	.note.nv.cuinfo,"",@"SHT_NOTE"
	.sectionflags	@"SHF_NOTE_NV_CUINFO"
        /*0018*/ 	.short	0x0002
        /*001a*/ 	.short	0x0064
        /*001c*/ 	.short	0x0082
	.zero		2


//--------------------- .nv.info                  --------------------------
	.section	.nv.info,"",@"SHT_CUDA_INFO"
	.align	4


	//----- nvinfo : EIATTR_REGCOUNT
	.align		4
        /*0000*/ 	.byte	0x04, 0x2f
        /*0002*/ 	.short	(.L_5 - .L_4)
	.align		4
.L_4:
        /*0004*/ 	.word	index@(_Z10d_printMatP6Matrix)
        /*0008*/ 	.word	0x0000001e


	//----- nvinfo : EIATTR_FRAME_SIZE
	.align		4
.L_5:
        /*000c*/ 	.byte	0x04, 0x11
        /*000e*/ 	.short	(.L_7 - .L_6)
	.align		4
.L_6:
        /*0010*/ 	.word	index@(_Z10d_printMatP6Matrix)
        /*0014*/ 	.word	0x00000008


	//----- nvinfo : EIATTR_REGCOUNT
	.align		4
.L_7:
        /*0018*/ 	.byte	0x04, 0x2f
        /*001a*/ 	.short	(.L_9 - .L_8)
	.align		4
.L_8:
        /*001c*/ 	.word	index@(_Z9d_multMatP6MatrixS0_S0_)
        /*0020*/ 	.word	0x00000020


	//----- nvinfo : EIATTR_FRAME_SIZE
	.align		4
.L_9:
        /*0024*/ 	.byte	0x04, 0x11
        /*0026*/ 	.short	(.L_11 - .L_10)
	.align		4
.L_10:
        /*0028*/ 	.word	index@(_Z9d_multMatP6MatrixS0_S0_)
        /*002c*/ 	.word	0x00000000


	//----- nvinfo : EIATTR_REGCOUNT
	.align		4
.L_11:
        /*0030*/ 	.byte	0x04, 0x2f
        /*0032*/ 	.short	(.L_13 - .L_12)
	.align		4
.L_12:
        /*0034*/ 	.word	index@(_Z13d_multMat_thdP6MatrixS0_S0_)
        /*0038*/ 	.word	0x00000020


	//----- nvinfo : EIATTR_FRAME_SIZE
	.align		4
.L_13:
        /*003c*/ 	.byte	0x04, 0x11
        /*003e*/ 	.short	(.L_15 - .L_14)
	.align		4
.L_14:
        /*0040*/ 	.word	index@(_Z13d_multMat_thdP6MatrixS0_S0_)
        /*0044*/ 	.word	0x00000000


	//----- nvinfo : EIATTR_MIN_STACK_SIZE
	.align		4
.L_15:
        /*0048*/ 	.byte	0x04, 0x12
        /*004a*/ 	.short	(.L_17 - .L_16)
	.align		4
.L_16:
        /*004c*/ 	.word	index@(_Z13d_multMat_thdP6MatrixS0_S0_)
        /*0050*/ 	.word	0x00000000


	//----- nvinfo : EIATTR_MIN_STACK_SIZE
	.align		4
.L_17:
        /*0054*/ 	.byte	0x04, 0x12
        /*0056*/ 	.short	(.L_19 - .L_18)
	.align		4
.L_18:
        /*0058*/ 	.word	index@(_Z9d_multMatP6MatrixS0_S0_)
        /*005c*/ 	.word	0x00000000


	//----- nvinfo : EIATTR_MIN_STACK_SIZE
	.align		4
.L_19:
        /*0060*/ 	.byte	0x04, 0x12
        /*0062*/ 	.short	(.L_21 - .L_20)
	.align		4
.L_20:
        /*0064*/ 	.word	index@(_Z10d_printMatP6Matrix)
        /*0068*/ 	.word	0x00000008
.L_21:


//--------------------- .nv.compat                --------------------------
	.section	.nv.compat,"",@"SHT_CUDA_COMPAT_INFO"
	.align	4
        /*0000*/ 	.byte	0x02, 0x09, 0x00, 0x00, 0x02, 0x02, 0x01, 0x00, 0x02, 0x05, 0x05, 0x00, 0x03, 0x07, 0x01, 0x01
        /*0010*/ 	.byte	0x02, 0x03, 0x00, 0x00, 0x02, 0x06, 0x01, 0x00, 0x04, 0x0b, 0x08, 0x00, 0x01, 0x00, 0x00, 0x00
        /*0020*/ 	.byte	0x00, 0x00, 0x00, 0x00


//--------------------- .nv.info._Z13d_multMat_thdP6MatrixS0_S0_ --------------------------
	.section	.nv.info._Z13d_multMat_thdP6MatrixS0_S0_,"",@"SHT_CUDA_INFO"
	.sectionflags	@""
	.align	4


	//----- nvinfo : EIATTR_CUDA_API_VERSION
	.align		4
        /*0000*/ 	.byte	0x04, 0x37
        /*0002*/ 	.short	(.L_23 - .L_22)
.L_22:
        /*0004*/ 	.word	0x00000082


	//----- nvinfo : EIATTR_KPARAM_INFO
	.align		4
.L_23:
        /*0008*/ 	.byte	0x04, 0x17
        /*000a*/ 	.short	(.L_25 - .L_24)
.L_24:
        /*000c*/ 	.word	0x00000000
        /*0010*/ 	.short	0x0002
        /*0012*/ 	.short	0x0010
        /*0014*/ 	.byte	0x00, 0xf5, 0x21, 0x00


	//----- nvinfo : EIATTR_KPARAM_INFO
	.align		4
.L_25:
        /*0018*/ 	.byte	0x04, 0x17
        /*001a*/ 	.short	(.L_27 - .L_26)
.L_26:
        /*001c*/ 	.word	0x00000000
        /*0020*/ 	.short	0x0001
        /*0022*/ 	.short	0x0008
        /*0024*/ 	.byte	0x00, 0xf5, 0x21, 0x00


	//----- nvinfo : EIATTR_KPARAM_INFO
	.align		4
.L_27:
        /*0028*/ 	.byte	0x04, 0x17
        /*002a*/ 	.short	(.L_29 - .L_28)
.L_28:
        /*002c*/ 	.word	0x00000000
        /*0030*/ 	.short	0x0000
        /*0032*/ 	.short	0x0000
        /*0034*/ 	.byte	0x00, 0xf5, 0x21, 0x00


	//----- nvinfo : EIATTR_SPARSE_MMA_MASK
	.align		4
.L_29:
        /*0038*/ 	.byte	0x03, 0x50
        /*003a*/ 	.short	0x0000


	//----- nvinfo : EIATTR_MAXREG_COUNT
	.align		4
        /*003c*/ 	.byte	0x03, 0x1b
        /*003e*/ 	.short	0x00ff


	//----- nvinfo : EIATTR_EXTERNS
	.align		4
        /*0040*/ 	.byte	0x04, 0x0f
        /*0042*/ 	.short	(.L_31 - .L_30)


	//   ....[0]....
	.align		4
.L_30:
        /*0044*/ 	.word	index@(vprintf)


	//----- nvinfo : EIATTR_MERCURY_ISA_VERSION
	.align		4
.L_31:
        /*0048*/ 	.byte	0x03, 0x5f
        /*004a*/ 	.short	0x0101


	//----- nvinfo : EIATTR_VRC_CTA_INIT_COUNT
	.align		4
        /*004c*/ 	.byte	0x02, 0x4a
	.zero		1
	.zero		1


	//----- nvinfo : EIATTR_SYSCALL_OFFSETS
	.align		4
        /*0050*/ 	.byte	0x04, 0x46
        /*0052*/ 	.short	(.L_33 - .L_32)


	//   ....[0]....
.L_32:
        /*0054*/ 	.word	0x00000110


	//----- nvinfo : EIATTR_EXIT_INSTR_OFFSETS
	.align		4
.L_33:
        /*0058*/ 	.byte	0x04, 0x1c
        /*005a*/ 	.short	(.L_35 - .L_34)


	//   ....[0]....
.L_34:
        /*005c*/ 	.word	0x00000120


	//   ....[1]....
        /*0060*/ 	.word	0x00000170


	//   ....[2]....
        /*0064*/ 	.word	0x00000890


	//----- nvinfo : EIATTR_CRS_STACK_SIZE
	.align		4
.L_35:
        /*0068*/ 	.byte	0x04, 0x1e
        /*006a*/ 	.short	(.L_37 - .L_36)
.L_36:
        /*006c*/ 	.word	0x00000000


	//----- nvinfo : EIATTR_CBANK_PARAM_SIZE
	.align		4
.L_37:
        /*0070*/ 	.byte	0x03, 0x19
        /*0072*/ 	.short	0x0018


	//----- nvinfo : EIATTR_PARAM_CBANK
	.align		4
        /*0074*/ 	.byte	0x04, 0x0a
        /*0076*/ 	.short	(.L_39 - .L_38)
	.align		4
.L_38:
        /*0078*/ 	.word	index@(.nv.constant0._Z13d_multMat_thdP6MatrixS0_S0_)
        /*007c*/ 	.short	0x0380
        /*007e*/ 	.short	0x0018


	//----- nvinfo : EIATTR_SW_WAR
	.align		4
.L_39:
        /*0080*/ 	.byte	0x04, 0x36
        /*0082*/ 	.short	(.L_41 - .L_40)
.L_40:
        /*0084*/ 	.word	0x00000008
.L_41:


//--------------------- .nv.info._Z9d_multMatP6MatrixS0_S0_ --------------------------
	.section	.nv.info._Z9d_multMatP6MatrixS0_S0_,"",@"SHT_CUDA_INFO"
	.sectionflags	@""
	.align	4


	//----- nvinfo : EIATTR_CUDA_API_VERSION
	.align		4
        /*0000*/ 	.byte	0x04, 0x37
        /*0002*/ 	.short	(.L_43 - .L_42)
.L_42:
        /*0004*/ 	.word	0x00000082


	//----- nvinfo : EIATTR_KPARAM_INFO
	.align		4
.L_43:
        /*0008*/ 	.byte	0x04, 0x17
        /*000a*/ 	.short	(.L_45 - .L_44)
.L_44:
        /*000c*/ 	.word	0x00000000
        /*0010*/ 	.short	0x0002
        /*0012*/ 	.short	0x0010
        /*0014*/ 	.byte	0x00, 0xf5, 0x21, 0x00


	//----- nvinfo : EIATTR_KPARAM_INFO
	.align		4
.L_45:
        /*0018*/ 	.byte	0x04, 0x17
        /*001a*/ 	.short	(.L_47 - .L_46)
.L_46:
        /*001c*/ 	.word	0x00000000
        /*0020*/ 	.short	0x0001
        /*0022*/ 	.short	0x0008
        /*0024*/ 	.byte	0x00, 0xf5, 0x21, 0x00


	//----- nvinfo : EIATTR_KPARAM_INFO
	.align		4
.L_47:
        /*0028*/ 	.byte	0x04, 0x17
        /*002a*/ 	.short	(.L_49 - .L_48)
.L_48:
        /*002c*/ 	.word	0x00000000
        /*0030*/ 	.short	0x0000
        /*0032*/ 	.short	0x0000
        /*0034*/ 	.byte	0x00, 0xf5, 0x21, 0x00


	//----- nvinfo : EIATTR_SPARSE_MMA_MASK
	.align		4
.L_49:
        /*0038*/ 	.byte	0x03, 0x50
        /*003a*/ 	.short	0x0000


	//----- nvinfo : EIATTR_MAXREG_COUNT
	.align		4
        /*003c*/ 	.byte	0x03, 0x1b
        /*003e*/ 	.short	0x00ff


	//----- nvinfo : EIATTR_EXTERNS
	.align		4
        /*0040*/ 	.byte	0x04, 0x0f
        /*0042*/ 	.short	(.L_51 - .L_50)


	//   ....[0]....
	.align		4
.L_50:
        /*0044*/ 	.word	index@(vprintf)


	//----- nvinfo : EIATTR_MERCURY_ISA_VERSION
	.align		4
.L_51:
        /*0048*/ 	.byte	0x03, 0x5f
        /*004a*/ 	.short	0x0101


	//----- nvinfo : EIATTR_VRC_CTA_INIT_COUNT
	.align		4
        /*004c*/ 	.byte	0x02, 0x4a
	.zero		1
	.zero		1


	//----- nvinfo : EIATTR_SYSCALL_OFFSETS
	.align		4
        /*0050*/ 	.byte	0x04, 0x46
        /*0052*/ 	.short	(.L_53 - .L_52)


	//   ....[0]....
.L_52:
        /*0054*/ 	.word	0x000016d0


	//----- nvinfo : EIATTR_EXIT_INSTR_OFFSETS
	.align		4
.L_53:
        /*0058*/ 	.byte	0x04, 0x1c
        /*005a*/ 	.short	(.L_55 - .L_54)


	//   ....[0]....
.L_54:
        /*005c*/ 	.word	0x00000090


	//   ....[1]....
        /*0060*/ 	.word	0x000000b0


	//   ....[2]....
        /*0064*/ 	.word	0x00000870


	//   ....[3]....
        /*0068*/ 	.word	0x00001640


	//   ....[4]....
        /*006c*/ 	.word	0x000016e0


	//----- nvinfo : EIATTR_CBANK_PARAM_SIZE
	.align		4
.L_55:
        /*0070*/ 	.byte	0x03, 0x19
        /*0072*/ 	.short	0x0018


	//----- nvinfo : EIATTR_PARAM_CBANK
	.align		4
        /*0074*/ 	.byte	0x04, 0x0a
        /*0076*/ 	.short	(.L_57 - .L_56)
	.align		4
.L_56:
        /*0078*/ 	.word	index@(.nv.constant0._Z9d_multMatP6MatrixS0_S0_)
        /*007c*/ 	.short	0x0380
        /*007e*/ 	.short	0x0018


	//----- nvinfo : EIATTR_SW_WAR
	.align		4
.L_57:
        /*0080*/ 	.byte	0x04, 0x36
        /*0082*/ 	.short	(.L_59 - .L_58)
.L_58:
        /*0084*/ 	.word	0x00000008
.L_59:


//--------------------- .nv.info._Z10d_printMatP6Matrix --------------------------
	.section	.nv.info._Z10d_printMatP6Matrix,"",@"SHT_CUDA_INFO"
	.sectionflags	@""
	.align	4


	//----- nvinfo : EIATTR_CUDA_API_VERSION
	.align		4
        /*0000*/ 	.byte	0x04, 0x37
        /*0002*/ 	.short	(.L_61 - .L_60)
.L_60:
        /*0004*/ 	.word	0x00000082


	//----- nvinfo : EIATTR_KPARAM_INFO
	.align		4
.L_61:
        /*0008*/ 	.byte	0x04, 0x17
        /*000a*/ 	.short	(.L_63 - .L_62)
.L_62:
        /*000c*/ 	.word	0x00000000
        /*0010*/ 	.short	0x0000
        /*0012*/ 	.short	0x0000
        /*0014*/ 	.byte	0x00, 0xf5, 0x21, 0x00


	//----- nvinfo : EIATTR_SPARSE_MMA_MASK
	.align		4
.L_63:
        /*0018*/ 	.byte	0x03, 0x50
        /*001a*/ 	.short	0x0000


	//----- nvinfo : EIATTR_MAXREG_COUNT
	.align		4
        /*001c*/ 	.byte	0x03, 0x1b
        /*001e*/ 	.short	0x00ff


	//----- nvinfo : EIATTR_EXTERNS
	.align		4
        /*0020*/ 	.byte	0x04, 0x0f
        /*0022*/ 	.short	(.L_65 - .L_64)


	//   ....[0]....
	.align		4
.L_64:
        /*0024*/ 	.word	index@(vprintf)


	//----- nvinfo : EIATTR_MERCURY_ISA_VERSION
	.align		4
.L_65:
        /*0028*/ 	.byte	0x03, 0x5f
        /*002a*/ 	.short	0x0101


	//----- nvinfo : EIATTR_VRC_CTA_INIT_COUNT
	.align		4
        /*002c*/ 	.byte	0x02, 0x4a
	.zero		1
	.zero		1


	//----- nvinfo : EIATTR_SYSCALL_OFFSETS
	.align		4
        /*0030*/ 	.byte	0x04, 0x46
        /*0032*/ 	.short	(.L_67 - .L_66)


	//   ....[0]....
.L_66:
        /*0034*/ 	.word	0x00000140


	//   ....[1]....
        /*0038*/ 	.word	0x00000360


	//   ....[2]....
        /*003c*/ 	.word	0x00000490


	//   ....[3]....
        /*0040*/ 	.word	0x000005b0


	//   ....[4]....
        /*0044*/ 	.word	0x000006d0


	//   ....[5]....
        /*0048*/ 	.word	0x000007f0


	//   ....[6]....
        /*004c*/ 	.word	0x00000910


	//   ....[7]....
        /*0050*/ 	.word	0x00000a30


	//   ....[8]....
        /*0054*/ 	.word	0x00000b50


	//   ....[9]....
        /*0058*/ 	.word	0x00000c70


	//   ....[10]....
        /*005c*/ 	.word	0x00000d90


	//   ....[11]....
        /*0060*/ 	.word	0x00000eb0


	//   ....[12]....
        /*0064*/ 	.word	0x00000fd0


	//   ....[13]....
        /*0068*/ 	.word	0x000010f0


	//   ....[14]....
        /*006c*/ 	.word	0x00001210


	//   ....[15]....
        /*0070*/ 	.word	0x00001330


	//   ....[16]....
        /*0074*/ 	.word	0x00001450


	//   ....[17]....
        /*0078*/ 	.word	0x00001600


	//   ....[18]....
        /*007c*/ 	.word	0x00001720


	//   ....[19]....
        /*0080*/ 	.word	0x00001840


	//   ....[20]....
        /*0084*/ 	.word	0x00001960


	//   ....[21]....
        /*0088*/ 	.word	0x00001a80


	//   ....[22]....
        /*008c*/ 	.word	0x00001ba0


	//   ....[23]....
        /*0090*/ 	.word	0x00001cc0


	//   ....[24]....
        /*0094*/ 	.word	0x00001de0


	//   ....[25]....
        /*0098*/ 	.word	0x00001f50


	//   ....[26]....
        /*009c*/ 	.word	0x00002070


	//   ....[27]....
        /*00a0*/ 	.word	0x00002190


	//   ....[28]....
        /*00a4*/ 	.word	0x000022b0


	//   ....[29]....
        /*00a8*/ 	.word	0x00002410


	//   ....[30]....
        /*00ac*/ 	.word	0x00002570


	//   ....[31]....
        /*00b0*/ 	.word	0x000026b0


	//   ....[32]....
        /*00b4*/ 	.word	0x00002730


	//   ....[33]....
        /*00b8*/ 	.word	0x00002890


	//   ....[34]....
        /*00bc*/ 	.word	0x00002900


	//   ....[35]....
        /*00c0*/ 	.word	0x00002970


	//   ....[36]....
        /*00c4*/ 	.word	0x000029e0


	//   ....[37]....
        /*00c8*/ 	.word	0x00002af0


	//   ....[38]....
        /*00cc*/ 	.word	0x00002ba0


	//----- nvinfo : EIATTR_EXIT_INSTR_OFFSETS
	.align		4
.L_67:
        /*00d0*/ 	.byte	0x04, 0x1c
        /*00d2*/ 	.short	(.L_69 - .L_68)


	//   ....[0]....
.L_68:
        /*00d4*/ 	.word	0x00002bb0


	//----- nvinfo : EIATTR_CRS_STACK_SIZE
	.align		4
.L_69:
        /*00d8*/ 	.byte	0x04, 0x1e
        /*00da*/ 	.short	(.L_71 - .L_70)
.L_70:
        /*00dc*/ 	.word	0x00000000


	//----- nvinfo : EIATTR_CBANK_PARAM_SIZE
	.align		4
.L_71:
        /*00e0*/ 	.byte	0x03, 0x19
        /*00e2*/ 	.short	0x0008


	//----- nvinfo : EIATTR_PARAM_CBANK
	.align		4
        /*00e4*/ 	.byte	0x04, 0x0a
        /*00e6*/ 	.short	(.L_73 - .L_72)
	.align		4
.L_72:
        /*00e8*/ 	.word	index@(.nv.constant0._Z10d_printMatP6Matrix)
        /*00ec*/ 	.short	0x0380
        /*00ee*/ 	.short	0x0008


	//----- nvinfo : EIATTR_SW_WAR
	.align		4
.L_73:
        /*00f0*/ 	.byte	0x04, 0x36
        /*00f2*/ 	.short	(.L_75 - .L_74)
.L_74:
        /*00f4*/ 	.word	0x00000008
.L_75:


//--------------------- .nv.callgraph             --------------------------
	.section	.nv.callgraph,"",@"SHT_CUDA_CALLGRAPH"
	.align	4
	.sectionentsize	8
	.align		4
        /*0000*/ 	.word	0x00000000
	.align		4
        /*0004*/ 	.word	0xffffffff
	.align		4
        /*0008*/ 	.word	index@(_Z13d_multMat_thdP6MatrixS0_S0_)
	.align		4
        /*000c*/ 	.word	index@(vprintf)
	.align		4
        /*0010*/ 	.word	index@(_Z9d_multMatP6MatrixS0_S0_)
	.align		4
        /*0014*/ 	.word	index@(vprintf)
	.align		4
        /*0018*/ 	.word	index@(_Z10d_printMatP6Matrix)
	.align		4
        /*001c*/ 	.word	index@(vprintf)
	.align		4
        /*0020*/ 	.word	0x00000000
	.align		4
        /*0024*/ 	.word	0xfffffffe
	.align		4
        /*0028*/ 	.word	0x00000000
	.align		4
        /*002c*/ 	.word	0xfffffffd
	.align		4
        /*0030*/ 	.word	0x00000000
	.align		4
        /*0034*/ 	.word	0xfffffffc


//--------------------- .nv.constant4             --------------------------
	.section	.nv.constant4,"a",@progbits
	.align	8
	.align		8
.nv.constant4:
        /*0000*/ 	.dword	vprintf
	.align		8
        /*0008*/ 	.dword	$str
	.align		8
        /*0010*/ 	.dword	$str$1
	.align		8
        /*0018*/ 	.dword	$str$2
	.align		8
        /*0020*/ 	.dword	$str$3


//--------------------- .text._Z13d_multMat_thdP6MatrixS0_S0_ --------------------------
	.section	.text._Z13d_multMat_thdP6MatrixS0_S0_,"ax",@progbits
	.align	128
        .global         _Z13d_multMat_thdP6MatrixS0_S0_
        .type           _Z13d_multMat_thdP6MatrixS0_S0_,@function
        .size           _Z13d_multMat_thdP6MatrixS0_S0_,(.L_x_75 - _Z13d_multMat_thdP6MatrixS0_S0_)
        .other          _Z13d_multMat_thdP6MatrixS0_S0_,@"STO_CUDA_ENTRY STV_DEFAULT"
_Z13d_multMat_thdP6MatrixS0_S0_:
.text._Z13d_multMat_thdP6MatrixS0_S0_:
[----:B------:R-:W0:Y:S08]  /*0000*/  LDC R1, c[0x0][0x37c] ;  /* 0x0000df00ff017b82 */ /* 0x000e300000000800 */
[----:B------:R-:W1:Y:S01]  /*0010*/  LDC.64 R8, c[0x0][0x380] ;  /* 0x0000e000ff087b82 */ /* 0x000e620000000a00 */
[----:B------:R-:W1:Y:S07]  /*0020*/  LDCU.64 UR4, c[0x0][0x358] ;  /* 0x00006b00ff0477ac */ /* 0x000e6e0008000a00 */
[----:B------:R-:W2:Y:S01]  /*0030*/  LDC.64 R6, c[0x0][0x388] ;  /* 0x0000e200ff067b82 */ /* 0x000ea20000000a00 */
[----:B-1----:R-:W3:Y:S04]  /*0040*/  LDG.E R0, desc[UR4][R8.64] ;  /* 0x0000000408007981 */ /* 0x002ee8000c1e1900 */
[----:B--2---:R-:W3:Y:S01]  /*0050*/  LDG.E R5, desc[UR4][R6.64+0x4] ;  /* 0x0000040406057981 */ /* 0x004ee2000c1e1900 */
[----:B------:R-:W1:Y:S01]  /*0060*/  S2R R2, SR_TID.X ;  /* 0x0000000000027919 */ /* 0x000e620000002100 */
[----:B------:R-:W2:Y:S01]  /*0070*/  S2R R3, SR_TID.Y ;  /* 0x0000000000037919 */ /* 0x000ea20000002200 */
[----:B---3--:R-:W-:-:S13]  /*0080*/  ISETP.NE.AND P0, PT, R0, R5, PT ;  /* 0x000000050000720c */ /* 0x008fda0003f05270 */
[----:B012---:R-:W-:Y:S05]  /*0090*/  @!P0 BRA `(.L_x_0) ;  /* 0x0000000000248947 */ /* 0x007fea0003800000 */
[----:B------:R-:W-:Y:S01]  /*00a0*/  MOV R0, 0x0 ;  /* 0x0000000000007802 */ /* 0x000fe20000000f00 */
[----:B------:R-:W0:Y:S01]  /*00b0*/  LDCU.64 UR4, c[0x4][0x20] ;  /* 0x01000400ff0477ac */ /* 0x000e220008000a00 */
[----:B------:R-:W-:Y:S02]  /*00c0*/  CS2R R6, SRZ ;  /* 0x0000000000067805 */ /* 0x000fe4000001ff00 */
[----:B------:R1:W2:Y:S01]  /*00d0*/  LDC.64 R2, c[0x4][R0] ;  /* 0x0100000000027b82 */ /* 0x0002a20000000a00 */
[----:B0-----:R-:W-:Y:S01]  /*00e0*/  MOV R4, UR4 ;  /* 0x0000000400047c02 */ /* 0x001fe20008000f00 */
[----:B-1----:R-:W-:-:S07]  /*00f0*/  IMAD.U32 R5, RZ, RZ, UR5 ;  /* 0x00000005ff057e24 */ /* 0x002fce000f8e00ff */
[----:B------:R-:W-:-:S07]  /*0100*/  LEPC R20, `(.L_x_1) ;  /* 0x000000001014794e */ /* 0x000fce0000000000 */
[----:B--2---:R-:W-:Y:S05]  /*0110*/  CALL.ABS.NOINC R2 ;  /* 0x0000000002007343 */ /* 0x004fea0003c00000 */
.L_x_1:
[----:B------:R-:W-:Y:S05]  /*0120*/  EXIT ;  /* 0x000000000000794d */ /* 0x000fea0003800000 */
.L_x_0:
[----:B------:R-:W2:Y:S04]  /*0130*/  LDG.E R4, desc[UR4][R6.64] ;  /* 0x0000000406047981 */ /* 0x000ea8000c1e1900 */
[----:B------:R-:W3:Y:S01]  /*0140*/  LDG.E R5, desc[UR4][R8.64+0x4] ;  /* 0x0000040408057981 */ /* 0x000ee2000c1e1900 */
[----:B--2---:R-:W-:-:S04]  /*0150*/  ISETP.GE.AND P0, PT, R3, R4, PT ;  /* 0x000000040300720c */ /* 0x004fc80003f06270 */
[----:B---3--:R-:W-:-:S13]  /*0160*/  ISETP.GE.OR P0, PT, R2, R5, P0 ;  /* 0x000000050200720c */ /* 0x008fda0000706670 */
[----:B------:R-:W-:Y:S05]  /*0170*/  @P0 EXIT ;  /* 0x000000000000094d */ /* 0x000fea0003800000 */
[----:B------:R-:W-:Y:S02]  /*0180*/  ISETP.GE.AND P0, PT, R0, 0x1, PT ;  /* 0x000000010000780c */ /* 0x000fe40003f06270 */
[----:B------:R-:W-:-:S11]  /*0190*/  CS2R R18, SRZ ;  /* 0x0000000000127805 */ /* 0x000fd6000001ff00 */
[----:B------:R-:W-:Y:S05]  /*01a0*/  @!P0 BRA `(.L_x_2) ;  /* 0x0000000400a08947 */ /* 0x000fea0003800000 */
[----:B------:R-:W5:Y:S04]  /*01b0*/  LDG.E.64 R8, desc[UR4][R8.64+0x8] ;  /* 0x0000080408087981 */ /* 0x000f68000c1e1b00 */
[----:B------:R-:W5:Y:S01]  /*01c0*/  LDG.E.64 R6, desc[UR4][R6.64+0x8] ;  /* 0x0000080406067981 */ /* 0x000f62000c1e1b00 */
[C---:B------:R-:W-:Y:S01]  /*01d0*/  ISETP.GE.U32.AND P1, PT, R0.reuse, 0x8, PT ;  /* 0x000000080000780c */ /* 0x040fe20003f26070 */
[----:B------:R-:W-:Y:S01]  /*01e0*/  HFMA2 R24, -RZ, RZ, 0, 0 ;  /* 0x00000000ff187431 */ /* 0x000fe200000001ff */
[C---:B------:R-:W-:Y:S01]  /*01f0*/  LOP3.LUT R4, R0.reuse, 0x7, RZ, 0xc0, !PT ;  /* 0x0000000700047812 */ /* 0x040fe200078ec0ff */
[----:B------:R-:W-:Y:S01]  /*0200*/  IMAD R25, R0, R3, RZ ;  /* 0x0000000300197224 */ /* 0x000fe200078e02ff */
[----:B------:R-:W-:Y:S02]  /*0210*/  CS2R R18, SRZ ;  /* 0x0000000000127805 */ /* 0x000fe4000001ff00 */
[----:B------:R-:W-:-:S07]  /*0220*/  ISETP.NE.AND P0, PT, R4, RZ, PT ;  /* 0x000000ff0400720c */ /* 0x000fce0003f05270 */
[----:B------:R-:W-:Y:S06]  /*0230*/  @!P1 BRA `(.L_x_3) ;  /* 0x0000000000bc9947 */ /* 0x000fec0003800000 */
[----:B-----5:R-:W-:Y:S01]  /*0240*/  IMAD.WIDE.U32 R10, R25, 0x8, R6 ;  /* 0x00000008190a7825 */ /* 0x020fe200078e0006 */
[----:B------:R-:W-:Y:S02]  /*0250*/  LOP3.LUT R24, R0, 0x7ffffff8, RZ, 0xc0, !PT ;  /* 0x7ffffff800187812 */ /* 0x000fe400078ec0ff */
[----:B------:R-:W-:Y:S01]  /*0260*/  CS2R R18, SRZ ;  /* 0x0000000000127805 */ /* 0x000fe2000001ff00 */
[----:B------:R-:W-:Y:S01]  /*0270*/  IMAD.MOV.U32 R29, RZ, RZ, R2 ;  /* 0x000000ffff1d7224 */ /* 0x000fe200078e0002 */
[----:B------:R-:W-:Y:S01]  /*0280*/  IADD3 R16, P1, PT, R10, 0x20, RZ ;  /* 0x000000200a107810 */ /* 0x000fe20007f3e0ff */
[----:B------:R-:W-:-:S03]  /*0290*/  IMAD.MOV R28, RZ, RZ, -R24 ;  /* 0x000000ffff1c7224 */ /* 0x000fc600078e0a18 */
[----:B------:R-:W-:-:S09]  /*02a0*/  IADD3.X R17, PT, PT, RZ, R11, RZ, P1, !PT ;  /* 0x0000000bff117210 */ /* 0x000fd20000ffe4ff */
.L_x_4:
[----:B------:R-:W-:Y:S01]  /*02b0*/  IMAD.WIDE R26, R29, 0x8, R8 ;  /* 0x000000081d1a7825 */ /* 0x000fe200078e0208 */
[----:B------:R-:W-:-:S03]  /*02c0*/  MOV R10, R16 ;  /* 0x00000010000a7202 */ /* 0x000fc60000000f00 */
[----:B------:R-:W-:Y:S02]  /*02d0*/  IMAD.MOV.U32 R11, RZ, RZ, R17 ;  /* 0x000000ffff0b7224 */ /* 0x000fe400078e0011 */
[----:B------:R-:W2:Y:S04]  /*02e0*/  LD.E.64 R16, desc[UR4][R26.64] ;  /* 0x000000041a107980 */ /* 0x000ea8000c101b00 */
[----:B------:R-:W2:Y:S01]  /*02f0*/  LD.E.64 R14, desc[UR4][R10.64+-0x20] ;  /* 0xffffe0040a0e7980 */ /* 0x000ea2000c101b00 */
[----:B------:R-:W-:-:S03]  /*0300*/  IMAD.WIDE R22, R5, 0x8, R26 ;  /* 0x0000000805167825 */ /* 0x000fc600078e021a */
[----:B------:R-:W3:Y:S04]  /*0310*/  LD.E.64 R20, desc[UR4][R10.64+-0x18] ;  /* 0xffffe8040a147980 */ /* 0x000ee8000c101b00 */
[----:B------:R0:W3:Y:S02]  /*0320*/  LD.E.64 R12, desc[UR4][R22.64] ;  /* 0x00000004160c7980 */ /* 0x0000e4000c101b00 */
[----:B0-----:R-:W-:-:S04]  /*0330*/  IMAD.WIDE R22, R5, 0x8, R22 ;  /* 0x0000000805167825 */ /* 0x001fc800078e0216 */
[C---:B------:R-:W-:Y:S01]  /*0340*/  IMAD.WIDE R26, R5.reuse, 0x8, R22 ;  /* 0x00000008051a7825 */ /* 0x040fe200078e0216 */
[----:B--2---:R-:W-:Y:S01]  /*0350*/  DFMA R14, R16, R14, R18 ;  /* 0x0000000e100e722b */ /* 0x004fe20000000012 */
[----:B------:R-:W2:Y:S04]  /*0360*/  LD.E.64 R16, desc[UR4][R10.64+-0x10] ;  /* 0xfffff0040a107980 */ /* 0x000ea8000c101b00 */
[----:B------:R-:W2:Y:S03]  /*0370*/  LD.E.64 R18, desc[UR4][R22.64] ;  /* 0x0000000416127980 */ /* 0x000ea6000c101b00 */
[----:B---3--:R-:W-:Y:S01]  /*0380*/  DFMA R20, R12, R20, R14 ;  /* 0x000000140c14722b */ /* 0x008fe2000000000e */
[----:B------:R-:W3:Y:S04]  /*0390*/  LD.E.64 R12, desc[UR4][R10.64+-0x8] ;  /* 0xfffff8040a0c7980 */ /* 0x000ee8000c101b00 */
[----:B------:R0:W3:Y:S02]  /*03a0*/  LD.E.64 R14, desc[UR4][R26.64] ;  /* 0x000000041a0e7980 */ /* 0x0000e4000c101b00 */
[----:B0-----:R-:W-:Y:S01]  /*03b0*/  IMAD.WIDE R26, R5, 0x8, R26 ;  /* 0x00000008051a7825 */ /* 0x001fe200078e021a */
[----:B--2---:R-:W-:-:S03]  /*03c0*/  DFMA R16, R18, R16, R20 ;  /* 0x000000101210722b */ /* 0x004fc60000000014 */
[----:B------:R-:W-:Y:S01]  /*03d0*/  IMAD.WIDE R18, R5, 0x8, R26 ;  /* 0x0000000805127825 */ /* 0x000fe200078e021a */
[----:B------:R-:W2:Y:S04]  /*03e0*/  LD.E.64 R20, desc[UR4][R10.64+0x8] ;  /* 0x000008040a147980 */ /* 0x000ea8000c101b00 */
[----:B------:R-:W2:Y:S01]  /*03f0*/  LD.E.64 R22, desc[UR4][R18.64] ;  /* 0x0000000412167980 */ /* 0x000ea2000c101b00 */
[----:B---3--:R-:W-:-:S03]  /*0400*/  DFMA R12, R14, R12, R16 ;  /* 0x0000000c0e0c722b */ /* 0x008fc60000000010 */
[----:B------:R-:W3:Y:S04]  /*0410*/  LD.E.64 R14, desc[UR4][R10.64] ;  /* 0x000000040a0e7980 */ /* 0x000ee8000c101b00 */
[----:B------:R-:W3:Y:S02]  /*0420*/  LD.E.64 R16, desc[UR4][R26.64] ;  /* 0x000000041a107980 */ /* 0x000ee4000c101b00 */
[----:B---3--:R-:W-:Y:S01]  /*0430*/  DFMA R14, R16, R14, R12 ;  /* 0x0000000e100e722b */ /* 0x008fe2000000000c */
[----:B------:R-:W-:-:S05]  /*0440*/  IMAD.WIDE R12, R5, 0x8, R18 ;  /* 0x00000008050c7825 */ /* 0x000fca00078e0212 */
[----:B------:R0:W3:Y:S02]  /*0450*/  LD.E.64 R16, desc[UR4][R12.64] ;  /* 0x000000040c107980 */ /* 0x0000e4000c101b00 */
[----:B--2---:R-:W-:Y:S02]  /*0460*/  DFMA R20, R22, R20, R14 ;  /* 0x000000141614722b */ /* 0x004fe4000000000e */
[----:B------:R-:W3:Y:S04]  /*0470*/  LD.E.64 R14, desc[UR4][R10.64+0x10] ;  /* 0x000010040a0e7980 */ /* 0x000ee8000c101b00 */
[----:B------:R-:W2:Y:S01]  /*0480*/  LD.E.64 R22, desc[UR4][R10.64+0x18] ;  /* 0x000018040a167980 */ /* 0x000ea2000c101b00 */
[----:B0-----:R-:W-:-:S05]  /*0490*/  IMAD.WIDE R12, R5, 0x8, R12 ;  /* 0x00000008050c7825 */ /* 0x001fca00078e020c */
[----:B------:R-:W2:Y:S01]  /*04a0*/  LD.E.64 R18, desc[UR4][R12.64] ;  /* 0x000000040c127980 */ /* 0x000ea2000c101b00 */
[----:B------:R-:W-:-:S04]  /*04b0*/  IADD3 R28, PT, PT, R28, 0x8, RZ ;  /* 0x000000081c1c7810 */ /* 0x000fc80007ffe0ff */
[----:B------:R-:W-:Y:S02]  /*04c0*/  ISETP.NE.AND P1, PT, R28, RZ, PT ;  /* 0x000000ff1c00720c */ /* 0x000fe40003f25270 */
[----:B------:R-:W-:Y:S01]  /*04d0*/  LEA R29, R5, R29, 0x3 ;  /* 0x0000001d051d7211 */ /* 0x000fe200078e18ff */
[----:B---3--:R-:W-:Y:S01]  /*04e0*/  DFMA R14, R16, R14, R20 ;  /* 0x0000000e100e722b */ /* 0x008fe20000000014 */
[----:B------:R-:W-:-:S05]  /*04f0*/  IADD3 R16, P2, PT, R10, 0x40, RZ ;  /* 0x000000400a107810 */ /* 0x000fca0007f5e0ff */
[----:B------:R-:W-:Y:S02]  /*0500*/  IMAD.X R17, RZ, RZ, R11, P2 ;  /* 0x000000ffff117224 */ /* 0x000fe400010e060b */
[----:B--2---:R-:W-:Y:S02]  /*0510*/  DFMA R18, R18, R22, R14 ;  /* 0x000000161212722b */ /* 0x004fe4000000000e */
[----:B------:R-:W-:Y:S09]  /*0520*/  @P1 BRA `(.L_x_4) ;  /* 0xfffffffc00601947 */ /* 0x000ff2000383ffff */
.L_x_3:
[----:B------:R-:W-:Y:S05]  /*0530*/  @!P0 BRA `(.L_x_2) ;  /* 0x0000000000bc8947 */ /* 0x000fea0003800000 */
[----:B------:R-:W-:Y:S02]  /*0540*/  ISETP.GE.U32.AND P0, PT, R4, 0x4, PT ;  /* 0x000000040400780c */ /* 0x000fe40003f06070 */
[----:B------:R-:W-:-:S04]  /*0550*/  LOP3.LUT R26, R0, 0x3, RZ, 0xc0, !PT ;  /* 0x00000003001a7812 */ /* 0x000fc800078ec0ff */
[----:B------:R-:W-:-:S07]  /*0560*/  ISETP.NE.AND P1, PT, R26, RZ, PT ;  /* 0x000000ff1a00720c */ /* 0x000fce0003f25270 */
[----:B------:R-:W-:Y:S06]  /*0570*/  @!P0 BRA `(.L_x_5) ;  /* 0x0000000000508947 */ /* 0x000fec0003800000 */
[----:B------:R-:W-:Y:S02]  /*0580*/  IMAD R13, R5, R24, R2 ;  /* 0x00000018050d7224 */ /* 0x000fe400078e0202 */
[----:B------:R-:W-:Y:S02]  /*0590*/  IMAD.IADD R11, R25, 0x1, R24 ;  /* 0x00000001190b7824 */ /* 0x000fe400078e0218 */
[----:B-----5:R-:W-:-:S04]  /*05a0*/  IMAD.WIDE R12, R13, 0x8, R8 ;  /* 0x000000080d0c7825 */ /* 0x020fc800078e0208 */
[----:B------:R-:W-:Y:S01]  /*05b0*/  IMAD.WIDE R10, R11, 0x8, R6 ;  /* 0x000000080b0a7825 */ /* 0x000fe200078e0206 */
[----:B------:R-:W2:Y:S04]  /*05c0*/  LD.E.64 R20, desc[UR4][R12.64] ;  /* 0x000000040c147980 */ /* 0x000ea8000c101b00 */
[----:B------:R-:W2:Y:S01]  /*05d0*/  LD.E.64 R22, desc[UR4][R10.64] ;  /* 0x000000040a167980 */ /* 0x000ea2000c101b00 */
[----:B------:R-:W-:-:S03]  /*05e0*/  IMAD.WIDE R16, R5, 0x8, R12 ;  /* 0x0000000805107825 */ /* 0x000fc600078e020c */
[----:B------:R-:W3:Y:S04]  /*05f0*/  LD.E.64 R14, desc[UR4][R10.64+0x8] ;  /* 0x000008040a0e7980 */ /* 0x000ee8000c101b00 */
[----:B------:R0:W3:Y:S02]  /*0600*/  LD.E.64 R12, desc[UR4][R16.64] ;  /* 0x00000004100c7980 */ /* 0x0000e4000c101b00 */
[----:B0-----:R-:W-:-:S04]  /*0610*/  IMAD.WIDE R16, R5, 0x8, R16 ;  /* 0x0000000805107825 */ /* 0x001fc800078e0210 */
[----:B------:R-:W-:-:S06]  /*0620*/  IMAD.WIDE R28, R5, 0x8, R16 ;  /* 0x00000008051c7825 */ /* 0x000fcc00078e0210 */
[----:B------:R-:W4:Y:S01]  /*0630*/  LD.E.64 R28, desc[UR4][R28.64] ;  /* 0x000000041c1c7980 */ /* 0x000f22000c101b00 */
[----:B--2---:R-:W-:-:S03]  /*0640*/  DFMA R22, R20, R22, R18 ;  /* 0x000000161416722b */ /* 0x004fc60000000012 */
[----:B------:R-:W2:Y:S04]  /*0650*/  LD.E.64 R18, desc[UR4][R10.64+0x10] ;  /* 0x000010040a127980 */ /* 0x000ea8000c101b00 */
[----:B------:R-:W2:Y:S04]  /*0660*/  LD.E.64 R20, desc[UR4][R16.64] ;  /* 0x0000000410147980 */ /* 0x000ea8000c101b00 */
[----:B------:R-:W4:Y:S01]  /*0670*/  LD.E.64 R16, desc[UR4][R10.64+0x18] ;  /* 0x000018040a107980 */ /* 0x000f22000c101b00 */
[----:B---3--:R-:W-:Y:S01]  /*0680*/  DFMA R12, R12, R14, R22 ;  /* 0x0000000e0c0c722b */ /* 0x008fe20000000016 */
[----:B------:R-:W-:-:S07]  /*0690*/  IADD3 R24, PT, PT, R24, 0x4, RZ ;  /* 0x0000000418187810 */ /* 0x000fce0007ffe0ff */
[----:B--2---:R-:W-:-:S08]  /*06a0*/  DFMA R18, R20, R18, R12 ;  /* 0x000000121412722b */ /* 0x004fd0000000000c */
[----:B----4-:R-:W-:-:S11]  /*06b0*/  DFMA R18, R28, R16, R18 ;  /* 0x000000101c12722b */ /* 0x010fd60000000012 */
.L_x_5:
[----:B------:R-:W-:Y:S05]  /*06c0*/  @!P1 BRA `(.L_x_2) ;  /* 0x0000000000589947 */ /* 0x000fea0003800000 */
[----:B------:R-:W-:Y:S02]  /*06d0*/  ISETP.NE.AND P0, PT, R26, 0x1, PT ;  /* 0x000000011a00780c */ /* 0x000fe40003f05270 */
[----:B------:R-:W-:-:S04]  /*06e0*/  LOP3.LUT R0, R0, 0x1, RZ, 0xc0, !PT ;  /* 0x0000000100007812 */ /* 0x000fc800078ec0ff */
[----:B------:R-:W-:-:S07]  /*06f0*/  ISETP.NE.U32.AND P1, PT, R0, 0x1, PT ;  /* 0x000000010000780c */ /* 0x000fce0003f25070 */
[----:B------:R-:W-:Y:S02]  /*0700*/  @P0 IMAD R21, R5, R24, R2 ;  /* 0x0000001805150224 */ /* 0x000fe400078e0202 */
[----:B------:R-:W-:Y:S01]  /*0710*/  @P0 IMAD.IADD R17, R25, 0x1, R24 ;  /* 0x0000000119110824 */ /* 0x000fe200078e0218 */
[----:B------:R-:W-:Y:S01]  /*0720*/  @P0 IADD3 R24, PT, PT, R24, 0x2, RZ ;  /* 0x0000000218180810 */ /* 0x000fe20007ffe0ff */
[----:B-----5:R-:W-:-:S04]  /*0730*/  @P0 IMAD.WIDE R20, R21, 0x8, R8 ;  /* 0x0000000815140825 */ /* 0x020fc800078e0208 */
[----:B------:R-:W-:Y:S01]  /*0740*/  @P0 IMAD.WIDE R16, R17, 0x8, R6 ;  /* 0x0000000811100825 */ /* 0x000fe200078e0206 */
[----:B------:R-:W2:Y:S04]  /*0750*/  @P0 LD.E.64 R12, desc[UR4][R20.64] ;  /* 0x00000004140c0980 */ /* 0x000ea8000c101b00 */
[----:B------:R-:W2:Y:S01]  /*0760*/  @P0 LD.E.64 R10, desc[UR4][R16.64] ;  /* 0x00000004100a0980 */ /* 0x000ea2000c101b00 */
[----:B------:R-:W-:Y:S01]  /*0770*/  @P0 IMAD.WIDE R14, R5, 0x8, R20 ;  /* 0x00000008050e0825 */ /* 0x000fe200078e0214 */
[----:B------:R-:W-:-:S03]  /*0780*/  @!P1 IADD3 R25, PT, PT, R25, R24, RZ ;  /* 0x0000001819199210 */ /* 0x000fc60007ffe0ff */
[----:B------:R-:W-:Y:S02]  /*0790*/  @!P1 IMAD R23, R5, R24, R2 ;  /* 0x0000001805179224 */ /* 0x000fe400078e0202 */
[----:B------:R-:W3:Y:S01]  /*07a0*/  @P0 LD.E.64 R4, desc[UR4][R16.64+0x8] ;  /* 0x0000080410040980 */ /* 0x000ee2000c101b00 */
[----:B------:R-:W-:-:S03]  /*07b0*/  @!P1 IMAD.WIDE R6, R25, 0x8, R6 ;  /* 0x0000000819069825 */ /* 0x000fc600078e0206 */
[----:B------:R-:W3:Y:S01]  /*07c0*/  @P0 LD.E.64 R14, desc[UR4][R14.64] ;  /* 0x000000040e0e0980 */ /* 0x000ee2000c101b00 */
[----:B------:R-:W-:-:S03]  /*07d0*/  @!P1 IMAD.WIDE R8, R23, 0x8, R8 ;  /* 0x0000000817089825 */ /* 0x000fc600078e0208 */
[----:B------:R-:W4:Y:S04]  /*07e0*/  @!P1 LD.E.64 R6, desc[UR4][R6.64] ;  /* 0x0000000406069980 */ /* 0x000f28000c101b00 */
[----:B------:R-:W4:Y:S01]  /*07f0*/  @!P1 LD.E.64 R8, desc[UR4][R8.64] ;  /* 0x0000000408089980 */ /* 0x000f22000c101b00 */
[----:B--2---:R-:W-:-:S08]  /*0800*/  @P0 DFMA R10, R12, R10, R18 ;  /* 0x0000000a0c0a022b */ /* 0x004fd00000000012 */
[----:B---3--:R-:W-:-:S08]  /*0810*/  @P0 DFMA R18, R14, R4, R10 ;  /* 0x000000040e12022b */ /* 0x008fd0000000000a */
[----:B----4-:R-:W-:-:S11]  /*0820*/  @!P1 DFMA R18, R8, R6, R18 ;  /* 0x000000060812922b */ /* 0x010fd60000000012 */
.L_x_2:
[----:B-----5:R-:W0:Y:S02]  /*0830*/  LDC.64 R6, c[0x0][0x390] ;  /* 0x0000e400ff067b82 */ /* 0x020e240000000a00 */
[----:B0-----:R-:W2:Y:S04]  /*0840*/  LDG.E R0, desc[UR4][R6.64+0x4] ;  /* 0x0000040406007981 */ /* 0x001ea8000c1e1900 */
[----:B------:R-:W3:Y:S01]  /*0850*/  LDG.E.64 R4, desc[UR4][R6.64+0x8] ;  /* 0x0000080406047981 */ /* 0x000ee2000c1e1b00 */
[----:B--2---:R-:W-:-:S04]  /*0860*/  IMAD R3, R0, R3, R2 ;  /* 0x0000000300037224 */ /* 0x004fc800078e0202 */
[----:B---3--:R-:W-:-:S05]  /*0870*/  IMAD.WIDE R4, R3, 0x8, R4 ;  /* 0x0000000803047825 */ /* 0x008fca00078e0204 */
[----:B------:R-:W-:Y:S01]  /*0880*/  ST.E.64 desc[UR4][R4.64], R18 ;  /* 0x0000001204007985 */ /* 0x000fe2000c101b04 */
[----:B------:R-:W-:Y:S05]  /*0890*/  EXIT ;  /* 0x000000000000794d */ /* 0x000fea0003800000 */
.L_x_6:
[----:B------:R-:W-:-:S00]  /*08a0*/  BRA `(.L_x_6) ;  /* 0xfffffffc00fc7947 */ /* 0x000fc0000383ffff */
[----:B------:R-:W-:-:S00]  /*08b0*/  NOP ;  /* 0x0000000000007918 */ /* 0x000fc00000000000 */
        /* <DEDUP_REMOVED lines=12> */
.L_x_75:


//--------------------- .text._Z9d_multMatP6MatrixS0_S0_ --------------------------
	.section	.text._Z9d_multMatP6MatrixS0_S0_,"ax",@progbits
	.align	128
        .global         _Z9d_multMatP6MatrixS0_S0_
        .type           _Z9d_multMatP6MatrixS0_S0_,@function
        .size           _Z9d_multMatP6MatrixS0_S0_,(.L_x_76 - _Z9d_multMatP6MatrixS0_S0_)
        .other          _Z9d_multMatP6MatrixS0_S0_,@"STO_CUDA_ENTRY STV_DEFAULT"
_Z9d_multMatP6MatrixS0_S0_:
.text._Z9d_multMatP6MatrixS0_S0_:
[----:B------:R-:W0:Y:S08]  /*0000*/  LDC R1, c[0x0][0x37c] ;  /* 0x0000df00ff017b82 */ /* 0x000e300000000800 */
[----:B------:R-:W1:Y:S01]  /*0010*/  LDC.64 R6, c[0x0][0x380] ;  /* 0x0000e000ff067b82 */ /* 0x000e620000000a00 */
[----:B------:R-:W1:Y:S07]  /*0020*/  LDCU.64 UR6, c[0x0][0x358] ;  /* 0x00006b00ff0677ac */ /* 0x000e6e0008000a00 */
[----:B------:R-:W2:Y:S01]  /*0030*/  LDC.64 R2, c[0x0][0x388] ;  /* 0x0000e200ff027b82 */ /* 0x000ea20000000a00 */
[----:B-1----:R-:W3:Y:S04]  /*0040*/  LDG.E.64 R6, desc[UR6][R6.64] ;  /* 0x0000000606067981 */ /* 0x002ee8000c1e1b00 */
[----:B--2---:R-:W3:Y:S02]  /*0050*/  LDG.E.64 R2, desc[UR6][R2.64] ;  /* 0x0000000602027981 */ /* 0x004ee4000c1e1b00 */
[----:B---3--:R-:W-:-:S13]  /*0060*/  ISETP.NE.AND P0, PT, R6, R3, PT ;  /* 0x000000030600720c */ /* 0x008fda0003f05270 */
[----:B0-----:R-:W-:Y:S05]  /*0070*/  @P0 BRA `(.L_x_7) ;  /* 0x0000001400780947 */ /* 0x001fea0003800000 */
[----:B------:R-:W-:-:S13]  /*0080*/  ISETP.GE.AND P0, PT, R7, 0x1, PT ;  /* 0x000000010700780c */ /* 0x000fda0003f06270 */
[----:B------:R-:W-:Y:S05]  /*0090*/  @!P0 EXIT ;  /* 0x000000000000894d */ /* 0x000fea0003800000 */
[----:B------:R-:W-:-:S13]  /*00a0*/  ISETP.GE.AND P0, PT, R2, 0x1, PT ;  /* 0x000000010200780c */ /* 0x000fda0003f06270 */
[----:B------:R-:W-:Y:S05]  /*00b0*/  @!P0 EXIT ;  /* 0x000000000000894d */ /* 0x000fea0003800000 */
[----:B------:R-:W-:-:S13]  /*00c0*/  ISETP.GE.AND P0, PT, R6, 0x1, PT ;  /* 0x000000010600780c */ /* 0x000fda0003f06270 */
[----:B------:R-:W-:Y:S05]  /*00d0*/  @!P0 BRA `(.L_x_8) ;  /* 0x0000000400ec8947 */ /* 0x000fea0003800000 */
[C---:B------:R-:W-:Y:S01]  /*00e0*/  LOP3.LUT R0, R6.reuse, 0x7ffffff8, RZ, 0xc0, !PT ;  /* 0x7ffffff806007812 */ /* 0x040fe200078ec0ff */
[----:B------:R-:W-:Y:S01]  /*00f0*/  HFMA2 R4, -RZ, RZ, 0, 0 ;  /* 0x00000000ff047431 */ /* 0x000fe200000001ff */
[----:B------:R-:W-:Y:S02]  /*0100*/  LOP3.LUT R3, R6, 0x7, RZ, 0xc0, !PT ;  /* 0x0000000706037812 */ /* 0x000fe400078ec0ff */
[----:B------:R-:W-:-:S07]  /*0110*/  IADD3 R5, PT, PT, -R0, RZ, RZ ;  /* 0x000000ff00057210 */ /* 0x000fce0007ffe1ff */
.L_x_14:
[----:B0-----:R-:W-:-:S07]  /*0120*/  MOV R25, RZ ;  /* 0x000000ff00197202 */ /* 0x001fce0000000f00 */
.L_x_13:
[----:B0-----:R-:W0:Y:S08]  /*0130*/  LDC.64 R14, c[0x0][0x388] ;  /* 0x0000e200ff0e7b82 */ /* 0x001e300000000a00 */
[----:B------:R-:W1:Y:S01]  /*0140*/  LDC.64 R12, c[0x0][0x380] ;  /* 0x0000e000ff0c7b82 */ /* 0x000e620000000a00 */
[----:B0-----:R-:W2:Y:S01]  /*0150*/  LDG.E R26, desc[UR6][R14.64+0x4] ;  /* 0x000004060e1a7981 */ /* 0x001ea2000c1e1900 */
[----:B------:R-:W-:Y:S01]  /*0160*/  ISETP.GE.U32.AND P0, PT, R6, 0x8, PT ;  /* 0x000000080600780c */ /* 0x000fe20003f06070 */
[----:B------:R-:W-:-:S02]  /*0170*/  HFMA2 R24, -RZ, RZ, 0, 0 ;  /* 0x00000000ff187431 */ /* 0x000fc400000001ff */
[----:B------:R0:W5:Y:S01]  /*0180*/  LDG.E.64 R10, desc[UR6][R14.64+0x8] ;  /* 0x000008060e0a7981 */ /* 0x000162000c1e1b00 */
[----:B------:R-:W-:-:S03]  /*0190*/  CS2R R22, SRZ ;  /* 0x0000000000167805 */ /* 0x000fc6000001ff00 */
[----:B-1----:R0:W5:Y:S04]  /*01a0*/  LDG.E R27, desc[UR6][R12.64+0x4] ;  /* 0x000004060c1b7981 */ /* 0x002168000c1e1900 */
[----:B------:R0:W5:Y:S01]  /*01b0*/  LDG.E.64 R8, desc[UR6][R12.64+0x8] ;  /* 0x000008060c087981 */ /* 0x000162000c1e1b00 */
[----:B--2---:R-:W-:Y:S01]  /*01c0*/  IMAD R26, R26, R25, RZ ;  /* 0x000000191a1a7224 */ /* 0x004fe200078e02ff */
[----:B0-----:R-:W-:Y:S06]  /*01d0*/  @!P0 BRA `(.L_x_9) ;  /* 0x0000000000b48947 */ /* 0x001fec0003800000 */
[----:B-----5:R-:W-:Y:S02]  /*01e0*/  IADD3 R12, P0, PT, R10, 0x20, RZ ;  /* 0x000000200a0c7810 */ /* 0x020fe40007f1e0ff */
[----:B------:R-:W-:Y:S02]  /*01f0*/  CS2R R22, SRZ ;  /* 0x0000000000167805 */ /* 0x000fe4000001ff00 */
[----:B------:R-:W-:Y:S02]  /*0200*/  MOV R29, R26 ;  /* 0x0000001a001d7202 */ /* 0x000fe40000000f00 */
[----:B------:R-:W-:Y:S02]  /*0210*/  MOV R24, R4 ;  /* 0x0000000400187202 */ /* 0x000fe40000000f00 */
[----:B------:R-:W-:Y:S02]  /*0220*/  MOV R28, R5 ;  /* 0x00000005001c7202 */ /* 0x000fe40000000f00 */
[----:B------:R-:W-:-:S07]  /*0230*/  IADD3.X R13, PT, PT, RZ, R11, RZ, P0, !PT ;  /* 0x0000000bff0d7210 */ /* 0x000fce00007fe4ff */
.L_x_10:
[----:B------:R-:W-:-:S04]  /*0240*/  IMAD.WIDE R16, R24, 0x8, R8 ;  /* 0x0000000818107825 */ /* 0x000fc800078e0208 */
[----:B------:R-:W-:Y:S01]  /*0250*/  IMAD.WIDE R14, R29, 0x8, R12 ;  /* 0x000000081d0e7825 */ /* 0x000fe200078e020c */
[----:B------:R0:W2:Y:S04]  /*0260*/  LD.E.64 R18, desc[UR6][R16.64] ;  /* 0x0000000610127980 */ /* 0x0000a8000c101b00 */
[----:B------:R-:W2:Y:S01]  /*0270*/  LD.E.64 R20, desc[UR6][R14.64+-0x20] ;  /* 0xffffe0060e147980 */ /* 0x000ea2000c101b00 */
[----:B0-----:R-:W-:Y:S01]  /*0280*/  IMAD.WIDE R16, R27, 0x8, R16 ;  /* 0x000000081b107825 */ /* 0x001fe200078e0210 */
[----:B--2---:R-:W-:-:S04]  /*0290*/  DFMA R20, R18, R20, R22 ;  /* 0x000000141214722b */ /* 0x004fc80000000016 */
[----:B------:R0:W2:Y:S04]  /*02a0*/  LD.E.64 R18, desc[UR6][R16.64] ;  /* 0x0000000610127980 */ /* 0x0000a8000c101b00 */
[----:B------:R-:W2:Y:S01]  /*02b0*/  LD.E.64 R22, desc[UR6][R14.64+-0x18] ;  /* 0xffffe8060e167980 */ /* 0x000ea2000c101b00 */
[C---:B0-----:R-:W-:Y:S01]  /*02c0*/  IMAD.WIDE R16, R27.reuse, 0x8, R16 ;  /* 0x000000081b107825 */ /* 0x041fe200078e0210 */
[----:B--2---:R-:W-:Y:S02]  /*02d0*/  DFMA R22, R18, R22, R20 ;  /* 0x000000161216722b */ /* 0x004fe40000000014 */
[----:B------:R-:W2:Y:S04]  /*02e0*/  LD.E.64 R18, desc[UR6][R14.64+-0x10] ;  /* 0xfffff0060e127980 */ /* 0x000ea8000c101b00 */
[----:B------:R-:W2:Y:S02]  /*02f0*/  LD.E.64 R20, desc[UR6][R16.64] ;  /* 0x0000000610147980 */ /* 0x000ea4000c101b00 */
[----:B--2---:R-:W-:Y:S01]  /*0300*/  DFMA R18, R20, R18, R22 ;  /* 0x000000121412722b */ /* 0x004fe20000000016 */
[C---:B------:R-:W-:Y:S01]  /*0310*/  IMAD.WIDE R22, R27.reuse, 0x8, R16 ;  /* 0x000000081b167825 */ /* 0x040fe200078e0210 */
[----:B------:R-:W2:Y:S04]  /*0320*/  LD.E.64 R20, desc[UR6][R14.64+-0x8] ;  /* 0xfffff8060e147980 */ /* 0x000ea8000c101b00 */
[----:B------:R-:W2:Y:S02]  /*0330*/  LD.E.64 R16, desc[UR6][R22.64] ;  /* 0x0000000616107980 */ /* 0x000ea4000c101b00 */
[----:B--2---:R-:W-:Y:S01]  /*0340*/  DFMA R20, R16, R20, R18 ;  /* 0x000000141014722b */ /* 0x004fe20000000012 */
[----:B------:R-:W-:-:S02]  /*0350*/  IMAD.WIDE R18, R27, 0x8, R22 ;  /* 0x000000081b127825 */ /* 0x000fc400078e0216 */
[----:B------:R-:W2:Y:S04]  /*0360*/  LD.E.64 R22, desc[UR6][R14.64] ;  /* 0x000000060e167980 */ /* 0x000ea8000c101b00 */
[----:B------:R0:W2:Y:S02]  /*0370*/  LD.E.64 R16, desc[UR6][R18.64] ;  /* 0x0000000612107980 */ /* 0x0000a4000c101b00 */
[C---:B0-----:R-:W-:Y:S01]  /*0380*/  IMAD.WIDE R18, R27.reuse, 0x8, R18 ;  /* 0x000000081b127825 */ /* 0x041fe200078e0212 */
[----:B--2---:R-:W-:Y:S01]  /*0390*/  DFMA R22, R16, R22, R20 ;  /* 0x000000161016722b */ /* 0x004fe20000000014 */
[----:B------:R-:W2:Y:S04]  /*03a0*/  LD.E.64 R16, desc[UR6][R14.64+0x8] ;  /* 0x000008060e107980 */ /* 0x000ea8000c101b00 */
[----:B------:R0:W2:Y:S02]  /*03b0*/  LD.E.64 R20, desc[UR6][R18.64] ;  /* 0x0000000612147980 */ /* 0x0000a4000c101b00 */
[----:B0-----:R-:W-:Y:S01]  /*03c0*/  IMAD.WIDE R18, R27, 0x8, R18 ;  /* 0x000000081b127825 */ /* 0x001fe200078e0212 */
[----:B--2---:R-:W-:Y:S01]  /*03d0*/  DFMA R16, R20, R16, R22 ;  /* 0x000000101410722b */ /* 0x004fe20000000016 */
[----:B------:R-:W2:Y:S04]  /*03e0*/  LD.E.64 R20, desc[UR6][R14.64+0x10] ;  /* 0x000010060e147980 */ /* 0x000ea8000c101b00 */
[----:B------:R-:W2:Y:S01]  /*03f0*/  LD.E.64 R22, desc[UR6][R18.64] ;  /* 0x0000000612167980 */ /* 0x000ea2000c101b00 */
[----:B------:R-:W-:-:S04]  /*0400*/  IADD3 R28, PT, PT, R28, 0x8, RZ ;  /* 0x000000081c1c7810 */ /* 0x000fc80007ffe0ff */
[----:B------:R-:W-:Y:S01]  /*0410*/  ISETP.NE.AND P0, PT, R28, RZ, PT ;  /* 0x000000ff1c00720c */ /* 0x000fe20003f05270 */
[----:B--2---:R-:W-:Y:S01]  /*0420*/  DFMA R22, R22, R20, R16 ;  /* 0x000000141616722b */ /* 0x004fe20000000010 */
[C---:B------:R-:W-:Y:S01]  /*0430*/  IMAD.WIDE R16, R27.reuse, 0x8, R18 ;  /* 0x000000081b107825 */ /* 0x040fe200078e0212 */
[----:B------:R-:W2:Y:S05]  /*0440*/  LD.E.64 R20, desc[UR6][R14.64+0x18] ;  /* 0x000018060e147980 */ /* 0x000eaa000c101b00 */
[----:B------:R-:W2:Y:S01]  /*0450*/  LD.E.64 R16, desc[UR6][R16.64] ;  /* 0x0000000610107980 */ /* 0x000ea2000c101b00 */
[----:B------:R-:W-:Y:S02]  /*0460*/  LEA R24, R27, R24, 0x3 ;  /* 0x000000181b187211 */ /* 0x000fe400078e18ff */
[----:B------:R-:W-:Y:S01]  /*0470*/  IADD3 R29, PT, PT, R29, 0x8, RZ ;  /* 0x000000081d1d7810 */ /* 0x000fe20007ffe0ff */
[----:B--2---:R-:W-:Y:S01]  /*0480*/  DFMA R22, R16, R20, R22 ;  /* 0x000000141016722b */ /* 0x004fe20000000016 */
[----:B------:R-:W-:Y:S10]  /*0490*/  @P0 BRA `(.L_x_10) ;  /* 0xfffffffc00680947 */ /* 0x000ff4000383ffff */
[----:B------:R-:W-:-:S07]  /*04a0*/  MOV R24, R0 ;  /* 0x0000000000187202 */ /* 0x000fce0000000f00 */
.L_x_9:
[----:B------:R-:W-:-:S13]  /*04b0*/  ISETP.NE.AND P0, PT, R3, RZ, PT ;  /* 0x000000ff0300720c */ /* 0x000fda0003f05270 */
[----:B------:R-:W-:Y:S05]  /*04c0*/  @!P0 BRA `(.L_x_11) ;  /* 0x0000000000bc8947 */ /* 0x000fea0003800000 */
[----:B------:R-:W-:-:S04]  /*04d0*/  IADD3 R12, PT, PT, R3, -0x1, RZ ;  /* 0xffffffff030c7810 */ /* 0x000fc80007ffe0ff */
[----:B------:R-:W-:-:S13]  /*04e0*/  ISETP.GE.U32.AND P0, PT, R12, 0x3, PT ;  /* 0x000000030c00780c */ /* 0x000fda0003f06070 */
[----:B------:R-:W-:Y:S05]  /*04f0*/  @!P0 BRA `(.L_x_12) ;  /* 0x0000000000508947 */ /* 0x000fea0003800000 */
[-C--:B------:R-:W-:Y:S01]  /*0500*/  IADD3 R21, PT, PT, R26, R24.reuse, RZ ;  /* 0x000000181a157210 */ /* 0x080fe20007ffe0ff */
[----:B-----5:R-:W-:-:S04]  /*0510*/  IMAD R17, R27, R24, R4 ;  /* 0x000000181b117224 */ /* 0x020fc800078e0204 */
[----:B------:R-:W-:-:S04]  /*0520*/  IMAD.WIDE R16, R17, 0x8, R8 ;  /* 0x0000000811107825 */ /* 0x000fc800078e0208 */
[----:B------:R-:W-:Y:S01]  /*0530*/  IMAD.WIDE R20, R21, 0x8, R10 ;  /* 0x0000000815147825 */ /* 0x000fe200078e020a */
[----:B------:R0:W2:Y:S04]  /*0540*/  LD.E.64 R28, desc[UR6][R16.64] ;  /* 0x00000006101c7980 */ /* 0x0000a8000c101b00 */
[----:B------:R-:W2:Y:S04]  /*0550*/  LD.E.64 R18, desc[UR6][R20.64] ;  /* 0x0000000614127980 */ /* 0x000ea8000c101b00 */
[----:B------:R-:W3:Y:S01]  /*0560*/  LD.E.64 R12, desc[UR6][R20.64+0x8] ;  /* 0x00000806140c7980 */ /* 0x000ee2000c101b00 */
[----:B0-----:R-:W-:-:S05]  /*0570*/  IMAD.WIDE R16, R27, 0x8, R16 ;  /* 0x000000081b107825 */ /* 0x001fca00078e0210 */
[----:B------:R-:W3:Y:S01]  /*0580*/  LD.E.64 R14, desc[UR6][R16.64] ;  /* 0x00000006100e7980 */ /* 0x000ee2000c101b00 */
[----:B--2---:R-:W-:Y:S01]  /*0590*/  DFMA R18, R28, R18, R22 ;  /* 0x000000121c12722b */ /* 0x004fe20000000016 */
[C---:B------:R-:W-:Y:S02]  /*05a0*/  IMAD.WIDE R28, R27.reuse, 0x8, R16 ;  /* 0x000000081b1c7825 */ /* 0x040fe400078e0210 */
[----:B------:R-:W2:Y:S05]  /*05b0*/  LD.E.64 R22, desc[UR6][R20.64+0x18] ;  /* 0x0000180614167980 */ /* 0x000eaa000c101b00 */
[----:B---3--:R-:W-:Y:S01]  /*05c0*/  DFMA R18, R14, R12, R18 ;  /* 0x0000000c0e12722b */ /* 0x008fe20000000012 */
[----:B------:R-:W3:Y:S04]  /*05d0*/  LD.E.64 R12, desc[UR6][R20.64+0x10] ;  /* 0x00001006140c7980 */ /* 0x000ee8000c101b00 */
[----:B------:R0:W3:Y:S02]  /*05e0*/  LD.E.64 R14, desc[UR6][R28.64] ;  /* 0x000000061c0e7980 */ /* 0x0000e4000c101b00 */
[----:B0-----:R-:W-:-:S06]  /*05f0*/  IMAD.WIDE R28, R27, 0x8, R28 ;  /* 0x000000081b1c7825 */ /* 0x001fcc00078e021c */
[----:B------:R-:W2:Y:S01]  /*0600*/  LD.E.64 R28, desc[UR6][R28.64] ;  /* 0x000000061c1c7980 */ /* 0x000ea2000c101b00 */
[----:B------:R-:W-:Y:S01]  /*0610*/  IADD3 R24, PT, PT, R24, 0x4, RZ ;  /* 0x0000000418187810 */ /* 0x000fe20007ffe0ff */
[----:B---3--:R-:W-:-:S08]  /*0620*/  DFMA R12, R14, R12, R18 ;  /* 0x0000000c0e0c722b */ /* 0x008fd00000000012 */
[----:B--2---:R-:W-:-:S11]  /*0630*/  DFMA R22, R28, R22, R12 ;  /* 0x000000161c16722b */ /* 0x004fd6000000000c */
.L_x_12:
[----:B------:R-:W-:-:S13]  /*0640*/  LOP3.LUT P0, R12, R6, 0x3, RZ, 0xc0, !PT ;  /* 0x00000003060c7812 */ /* 0x000fda000780c0ff */
[----:B------:R-:W-:Y:S05]  /*0650*/  @!P0 BRA `(.L_x_11) ;  /* 0x0000000000588947 */ /* 0x000fea0003800000 */
[----:B------:R-:W-:Y:S02]  /*0660*/  ISETP.NE.AND P0, PT, R12, 0x1, PT ;  /* 0x000000010c00780c */ /* 0x000fe40003f05270 */
[----:B------:R-:W-:-:S04]  /*0670*/  LOP3.LUT R12, R6, 0x1, RZ, 0xc0, !PT ;  /* 0x00000001060c7812 */ /* 0x000fc800078ec0ff */
[----:B------:R-:W-:-:S07]  /*0680*/  ISETP.NE.U32.AND P1, PT, R12, 0x1, PT ;  /* 0x000000010c00780c */ /* 0x000fce0003f25070 */
[-C--:B------:R-:W-:Y:S01]  /*0690*/  @P0 IADD3 R17, PT, PT, R26, R24.reuse, RZ ;  /* 0x000000181a110210 */ /* 0x080fe20007ffe0ff */
[----:B-----5:R-:W-:Y:S01]  /*06a0*/  @P0 IMAD R21, R27, R24, R4 ;  /* 0x000000181b150224 */ /* 0x020fe200078e0204 */
[----:B------:R-:W-:-:S03]  /*06b0*/  @P0 IADD3 R24, PT, PT, R24, 0x2, RZ ;  /* 0x0000000218180810 */ /* 0x000fc60007ffe0ff */
[----:B------:R-:W-:-:S04]  /*06c0*/  @P0 IMAD.WIDE R20, R21, 0x8, R8 ;  /* 0x0000000815140825 */ /* 0x000fc800078e0208 */
[----:B------:R-:W-:Y:S01]  /*06d0*/  @P0 IMAD.WIDE R16, R17, 0x8, R10 ;  /* 0x0000000811100825 */ /* 0x000fe200078e020a */
[----:B------:R-:W2:Y:S04]  /*06e0*/  @P0 LD.E.64 R18, desc[UR6][R20.64] ;  /* 0x0000000614120980 */ /* 0x000ea8000c101b00 */
[----:B------:R-:W2:Y:S01]  /*06f0*/  @P0 LD.E.64 R14, desc[UR6][R16.64] ;  /* 0x00000006100e0980 */ /* 0x000ea2000c101b00 */
[----:B------:R-:W-:-:S04]  /*0700*/  @P0 IMAD.WIDE R12, R27, 0x8, R20 ;  /* 0x000000081b0c0825 */ /* 0x000fc800078e0214 */
[-C--:B------:R-:W-:Y:S01]  /*0710*/  @!P1 IMAD R29, R27, R24.reuse, R4 ;  /* 0x000000181b1d9224 */ /* 0x080fe200078e0204 */
[----:B------:R-:W-:Y:S01]  /*0720*/  @!P1 IADD3 R24, PT, PT, R26, R24, RZ ;  /* 0x000000181a189210 */ /* 0x000fe20007ffe0ff */
[----:B------:R-:W3:Y:S02]  /*0730*/  @P0 LD.E.64 R12, desc[UR6][R12.64] ;  /* 0x000000060c0c0980 */ /* 0x000ee4000c101b00 */
[----:B------:R-:W-:Y:S02]  /*0740*/  @!P1 IMAD.WIDE R8, R29, 0x8, R8 ;  /* 0x000000081d089825 */ /* 0x000fe400078e0208 */
[----:B------:R-:W3:Y:S02]  /*0750*/  @P0 LD.E.64 R26, desc[UR6][R16.64+0x8] ;  /* 0x00000806101a0980 */ /* 0x000ee4000c101b00 */
[----:B------:R-:W-:Y:S02]  /*0760*/  @!P1 IMAD.WIDE R10, R24, 0x8, R10 ;  /* 0x00000008180a9825 */ /* 0x000fe400078e020a */
[----:B------:R-:W4:Y:S04]  /*0770*/  @!P1 LD.E.64 R8, desc[UR6][R8.64] ;  /* 0x0000000608089980 */ /* 0x000f28000c101b00 */
[----:B------:R-:W4:Y:S01]  /*0780*/  @!P1 LD.E.64 R10, desc[UR6][R10.64] ;  /* 0x000000060a0a9980 */ /* 0x000f22000c101b00 */
[----:B--2---:R-:W-:-:S08]  /*0790*/  @P0 DFMA R14, R18, R14, R22 ;  /* 0x0000000e120e022b */ /* 0x004fd00000000016 */
[----:B---3--:R-:W-:-:S08]  /*07a0*/  @P0 DFMA R22, R12, R26, R14 ;  /* 0x0000001a0c16022b */ /* 0x008fd0000000000e */
[----:B----4-:R-:W-:-:S11]  /*07b0*/  @!P1 DFMA R22, R8, R10, R22 ;  /* 0x0000000a0816922b */ /* 0x010fd60000000016 */
.L_x_11:
[----:B-----5:R-:W0:Y:S02]  /*07c0*/  LDC.64 R10, c[0x0][0x390] ;  /* 0x0000e400ff0a7b82 */ /* 0x020e240000000a00 */
[----:B0-----:R-:W2:Y:S04]  /*07d0*/  LDG.E R12, desc[UR6][R10.64+0x4] ;  /* 0x000004060a0c7981 */ /* 0x001ea8000c1e1900 */
[----:B------:R-:W3:Y:S01]  /*07e0*/  LDG.E.64 R8, desc[UR6][R10.64+0x8] ;  /* 0x000008060a087981 */ /* 0x000ee2000c1e1b00 */
[----:B--2---:R-:W-:Y:S02]  /*07f0*/  IMAD R13, R12, R25, R4 ;  /* 0x000000190c0d7224 */ /* 0x004fe400078e0204 */
[----:B------:R-:W-:Y:S02]  /*0800*/  VIADD R25, R25, 0x1 ;  /* 0x0000000119197836 */ /* 0x000fe40000000000 */
[----:B---3--:R-:W-:-:S03]  /*0810*/  IMAD.WIDE R8, R13, 0x8, R8 ;  /* 0x000000080d087825 */ /* 0x008fc600078e0208 */
[----:B------:R-:W-:Y:S02]  /*0820*/  ISETP.NE.AND P0, PT, R25, R2, PT ;  /* 0x000000021900720c */ /* 0x000fe40003f05270 */
[----:B------:R0:W-:Y:S11]  /*0830*/  ST.E.64 desc[UR6][R8.64], R22 ;  /* 0x0000001608007985 */ /* 0x0001f6000c101b06 */
[----:B------:R-:W-:Y:S05]  /*0840*/  @P0 BRA `(.L_x_13) ;  /* 0xfffffff800380947 */ /* 0x000fea000383ffff */
[----:B------:R-:W-:-:S04]  /*0850*/  IADD3 R4, PT, PT, R4, 0x1, RZ ;  /* 0x0000000104047810 */ /* 0x000fc80007ffe0ff */
[----:B------:R-:W-:-:S13]  /*0860*/  ISETP.NE.AND P0, PT, R4, R7, PT ;  /* 0x000000070400720c */ /* 0x000fda0003f05270 */
[----:B------:R-:W-:Y:S05]  /*0870*/  @!P0 EXIT ;  /* 0x000000000000894d */ /* 0x000fea0003800000 */
[----:B------:R-:W-:Y:S05]  /*0880*/  BRA `(.L_x_14) ;  /* 0xfffffff800247947 */ /* 0x000fea000383ffff */
.L_x_8:
[C---:B------:R-:W-:Y:S01]  /*0890*/  LOP3.LUT R6, R2.reuse, 0xf, RZ, 0xc0, !PT ;  /* 0x0000000f02067812 */ /* 0x040fe200078ec0ff */
[----:B------:R-:W-:Y:S01]  /*08a0*/  UMOV UR4, URZ ;  /* 0x000000ff00047c82 */ /* 0x000fe20008000000 */
[----:B------:R-:W-:Y:S02]  /*08b0*/  LOP3.LUT R14, R2, 0x7, RZ, 0xc0, !PT ;  /* 0x00000007020e7812 */ /* 0x000fe400078ec0ff */
[----:B------:R-:W-:Y:S02]  /*08c0*/  IADD3 R0, PT, PT, R6, -0x1, RZ ;  /* 0xffffffff06007810 */ /* 0x000fe40007ffe0ff */
[----:B------:R-:W-:Y:S02]  /*08d0*/  IADD3 R3, PT, PT, R14, -0x1, RZ ;  /* 0xffffffff0e037810 */ /* 0x000fe40007ffe0ff */
[----:B------:R-:W-:Y:S02]  /*08e0*/  ISETP.GE.U32.AND P0, PT, R0, 0x7, PT ;  /* 0x000000070000780c */ /* 0x000fe40003f06070 */
[----:B------:R-:W-:-:S02]  /*08f0*/  ISETP.GE.U32.AND P1, PT, R3, 0x3, PT ;  /* 0x000000030300780c */ /* 0x000fc40003f26070 */
[C---:B------:R-:W-:Y:S02]  /*0900*/  LOP3.LUT R0, R2.reuse, 0x7ffffff0, RZ, 0xc0, !PT ;  /* 0x7ffffff002007812 */ /* 0x040fe400078ec0ff */
[----:B------:R-:W-:-:S09]  /*0910*/  LOP3.LUT R15, R2, 0x3, RZ, 0xc0, !PT ;  /* 0x00000003020f7812 */ /* 0x000fd200078ec0ff */
.L_x_20:
[----:B------:R-:W-:Y:S01]  /*0920*/  ISETP.GE.U32.AND P2, PT, R2, 0x10, PT ;  /* 0x000000100200780c */ /* 0x000fe20003f46070 */
[----:B------:R-:W-:-:S12]  /*0930*/  HFMA2 R3, -RZ, RZ, 0, 0 ;  /* 0x00000000ff037431 */ /* 0x000fd800000001ff */
[----:B01234-:R-:W-:Y:S05]  /*0940*/  @!P2 BRA `(.L_x_15) ;  /* 0x000000040094a947 */ /* 0x01ffea0003800000 */
[----:B------:R-:W-:-:S07]  /*0950*/  MOV R3, RZ ;  /* 0x000000ff00037202 */ /* 0x000fce0000000f00 */
.L_x_16:
[----:B------:R-:W0:Y:S02]  /*0960*/  LDC.64 R4, c[0x0][0x390] ;  /* 0x0000e400ff047b82 */ /* 0x000e240000000a00 */
[----:B01----:R-:W2:Y:S04]  /*0970*/  LDG.E R10, desc[UR6][R4.64+0x4] ;  /* 0x00000406040a7981 */ /* 0x003ea8000c1e1900 */
[----:B------:R-:W3:Y:S01]  /*0980*/  LDG.E.64 R8, desc[UR6][R4.64+0x8] ;  /* 0x0000080604087981 */ /* 0x000ee2000c1e1b00 */
[----:B--2---:R-:W-:-:S04]  /*0990*/  IMAD R11, R10, R3, UR4 ;  /* 0x000000040a0b7e24 */ /* 0x004fc8000f8e0203 */
[----:B---3--:R-:W-:-:S05]  /*09a0*/  IMAD.WIDE R8, R11, 0x8, R8 ;  /* 0x000000080b087825 */ /* 0x008fca00078e0208 */
[----:B------:R0:W-:Y:S04]  /*09b0*/  ST.E.64 desc[UR6][R8.64], RZ ;  /* 0x000000ff08007985 */ /* 0x0001e8000c101b06 */
[----:B------:R-:W2:Y:S04]  /*09c0*/  LDG.E R12, desc[UR6][R4.64+0x4] ;  /* 0x00000406040c7981 */ /* 0x000ea8000c1e1900 */
[----:B------:R-:W3:Y:S01]  /*09d0*/  LDG.E.64 R10, desc[UR6][R4.64+0x8] ;  /* 0x00000806040a7981 */ /* 0x000ee2000c1e1b00 */
[----:B--2---:R-:W-:-:S05]  /*09e0*/  IMAD R12, R12, R3, R12 ;  /* 0x000000030c0c7224 */ /* 0x004fca00078e020c */
[----:B------:R-:W-:-:S05]  /*09f0*/  IADD3 R13, PT, PT, R12, UR4, RZ ;  /* 0x000000040c0d7c10 */ /* 0x000fca000fffe0ff */
[----:B---3--:R-:W-:-:S05]  /*0a00*/  IMAD.WIDE R10, R13, 0x8, R10 ;  /* 0x000000080d0a7825 */ /* 0x008fca00078e020a */
[----:B------:R1:W-:Y:S04]  /*0a10*/  ST.E.64 desc[UR6][R10.64], RZ ;  /* 0x000000ff0a007985 */ /* 0x0003e8000c101b06 */
[----:B------:R-:W2:Y:S04]  /*0a20*/  LDG.E R17, desc[UR6][R4.64+0x4] ;  /* 0x0000040604117981 */ /* 0x000ea8000c1e1900 */
[----:B------:R-:W3:Y:S01]  /*0a30*/  LDG.E.64 R12, desc[UR6][R4.64+0x8] ;  /* 0x00000806040c7981 */ /* 0x000ee2000c1e1b00 */
[----:B------:R-:W-:-:S05]  /*0a40*/  IADD3 R16, PT, PT, R3, 0x2, RZ ;  /* 0x0000000203107810 */ /* 0x000fca0007ffe0ff */
[----:B--2---:R-:W-:-:S04]  /*0a50*/  IMAD R17, R16, R17, UR4 ;  /* 0x0000000410117e24 */ /* 0x004fc8000f8e0211 */
[----:B---3--:R-:W-:-:S05]  /*0a60*/  IMAD.WIDE R12, R17, 0x8, R12 ;  /* 0x00000008110c7825 */ /* 0x008fca00078e020c */
[----:B------:R2:W-:Y:S04]  /*0a70*/  ST.E.64 desc[UR6][R12.64], RZ ;  /* 0x000000ff0c007985 */ /* 0x0005e8000c101b06 */
[----:B------:R-:W3:Y:S04]  /*0a80*/  LDG.E R17, desc[UR6][R4.64+0x4] ;  /* 0x0000040604117981 */ /* 0x000ee8000c1e1900 */
[----:B0-----:R-:W4:Y:S01]  /*0a90*/  LDG.E.64 R8, desc[UR6][R4.64+0x8] ;  /* 0x0000080604087981 */ /* 0x001f22000c1e1b00 */
[----:B------:R-:W-:-:S05]  /*0aa0*/  IADD3 R16, PT, PT, R3, 0x3, RZ ;  /* 0x0000000303107810 */ /* 0x000fca0007ffe0ff */
[----:B---3--:R-:W-:-:S04]  /*0ab0*/  IMAD R17, R16, R17, UR4 ;  /* 0x0000000410117e24 */ /* 0x008fc8000f8e0211 */
[----:B----4-:R-:W-:-:S05]  /*0ac0*/  IMAD.WIDE R8, R17, 0x8, R8 ;  /* 0x0000000811087825 */ /* 0x010fca00078e0208 */
[----:B------:R0:W-:Y:S04]  /*0ad0*/  ST.E.64 desc[UR6][R8.64], RZ ;  /* 0x000000ff08007985 */ /* 0x0001e8000c101b06 */
[----:B------:R-:W3:Y:S04]  /*0ae0*/  LDG.E R17, desc[UR6][R4.64+0x4] ;  /* 0x0000040604117981 */ /* 0x000ee8000c1e1900 */
[----:B-1----:R-:W4:Y:S01]  /*0af0*/  LDG.E.64 R10, desc[UR6][R4.64+0x8] ;  /* 0x00000806040a7981 */ /* 0x002f22000c1e1b00 */
[----:B------:R-:W-:-:S05]  /*0b00*/  IADD3 R16, PT, PT, R3, 0x4, RZ ;  /* 0x0000000403107810 */ /* 0x000fca0007ffe0ff */
[----:B---3--:R-:W-:-:S04]  /*0b10*/  IMAD R17, R16, R17, UR4 ;  /* 0x0000000410117e24 */ /* 0x008fc8000f8e0211 */
[----:B----4-:R-:W-:-:S05]  /*0b20*/  IMAD.WIDE R10, R17, 0x8, R10 ;  /* 0x00000008110a7825 */ /* 0x010fca00078e020a */
[----:B------:R1:W-:Y:S04]  /*0b30*/  ST.E.64 desc[UR6][R10.64], RZ ;  /* 0x000000ff0a007985 */ /* 0x0003e8000c101b06 */
[----:B------:R-:W3:Y:S04]  /*0b40*/  LDG.E R17, desc[UR6][R4.64+0x4] ;  /* 0x0000040604117981 */ /* 0x000ee8000c1e1900 */
[----:B--2---:R-:W2:Y:S01]  /*0b50*/  LDG.E.64 R12, desc[UR6][R4.64+0x8] ;  /* 0x00000806040c7981 */ /* 0x004ea2000c1e1b00 */
[----:B------:R-:W-:-:S05]  /*0b60*/  IADD3 R16, PT, PT, R3, 0x5, RZ ;  /* 0x0000000503107810 */ /* 0x000fca0007ffe0ff */
[----:B---3--:R-:W-:-:S04]  /*0b70*/  IMAD R17, R16, R17, UR4 ;  /* 0x0000000410117e24 */ /* 0x008fc8000f8e0211 */
[----:B--2---:R-:W-:-:S05]  /*0b80*/  IMAD.WIDE R12, R17, 0x8, R12 ;  /* 0x00000008110c7825 */ /* 0x004fca00078e020c */
        /* <DEDUP_REMOVED lines=15> */
[----:B------:R-:W-:-:S04]  /*0c80*/  VIADD R16, R3, 0x8 ;  /* 0x0000000803107836 */ /* 0x000fc80000000000 */
        /* <DEDUP_REMOVED lines=39> */
[----:B------:R-:W2:Y:S04]  /*0f00*/  LDG.E R17, desc[UR6][R4.64+0x4] ;  /* 0x0000040604117981 */ /* 0x000ea8000c1e1900 */
[----:B0-----:R-:W3:Y:S01]  /*0f10*/  LDG.E.64 R8, desc[UR6][R4.64+0x8] ;  /* 0x0000080604087981 */ /* 0x001ee2000c1e1b00 */
[C---:B------:R-:W-:Y:S02]  /*0f20*/  IADD3 R16, PT, PT, R3.reuse, 0xf, RZ ;  /* 0x0000000f03107810 */ /* 0x040fe40007ffe0ff */
[----:B------:R-:W-:-:S04]  /*0f30*/  IADD3 R3, PT, PT, R3, 0x10, RZ ;  /* 0x0000001003037810 */ /* 0x000fc80007ffe0ff */
[----:B------:R-:W-:Y:S01]  /*0f40*/  ISETP.NE.AND P2, PT, R3, R0, PT ;  /* 0x000000000300720c */ /* 0x000fe20003f45270 */
[----:B--2---:R-:W-:-:S04]  /*0f50*/  IMAD R17, R16, R17, UR4 ;  /* 0x0000000410117e24 */ /* 0x004fc8000f8e0211 */
[----:B---3--:R-:W-:-:S05]  /*0f60*/  IMAD.WIDE R8, R17, 0x8, R8 ;  /* 0x0000000811087825 */ /* 0x008fca00078e0208 */
[----:B------:R1:W-:Y:S03]  /*0f70*/  ST.E.64 desc[UR6][R8.64], RZ ;  /* 0x000000ff08007985 */ /* 0x0003e6000c101b06 */
[----:B------:R-:W-:Y:S05]  /*0f80*/  @P2 BRA `(.L_x_16) ;  /* 0xfffffff800742947 */ /* 0x000fea000383ffff */
[----:B------:R-:W-:-:S07]  /*0f90*/  MOV R3, R0 ;  /* 0x0000000000037202 */ /* 0x000fce0000000f00 */
.L_x_15:
[----:B------:R-:W-:-:S13]  /*0fa0*/  ISETP.NE.AND P2, PT, R6, RZ, PT ;  /* 0x000000ff0600720c */ /* 0x000fda0003f45270 */
[----:B------:R-:W-:Y:S05]  /*0fb0*/  @!P2 BRA `(.L_x_17) ;  /* 0x000000040098a947 */ /* 0x000fea0003800000 */
[----:B------:R-:W-:Y:S01]  /*0fc0*/  ISETP.NE.AND P2, PT, R14, RZ, PT ;  /* 0x000000ff0e00720c */ /* 0x000fe20003f45270 */
[----:B------:R-:W-:-:S12]  /*0fd0*/  @!P0 BRA `(.L_x_18) ;  /* 0x0000000000c48947 */ /* 0x000fd80003800000 */
[----:B------:R-:W1:Y:S02]  /*0fe0*/  LDC.64 R4, c[0x0][0x390] ;  /* 0x0000e400ff047b82 */ /* 0x000e640000000a00 */
[----:B-1----:R-:W2:Y:S04]  /*0ff0*/  LDG.E R10, desc[UR6][R4.64+0x4] ;  /* 0x00000406040a7981 */ /* 0x002ea8000c1e1900 */
        /* <DEDUP_REMOVED lines=24> */
[----:B------:R-:W-:-:S04]  /*1180*/  VIADD R16, R3, 0x4 ;  /* 0x0000000403107836 */ /* 0x000fc80000000000 */
        /* <DEDUP_REMOVED lines=17> */
[C---:B------:R-:W-:Y:S02]  /*12a0*/  IADD3 R16, PT, PT, R3.reuse, 0x7, RZ ;  /* 0x0000000703107810 */ /* 0x040fe40007ffe0ff */
[----:B------:R-:W-:-:S03]  /*12b0*/  IADD3 R3, PT, PT, R3, 0x8, RZ ;  /* 0x0000000803037810 */ /* 0x000fc60007ffe0ff */
[----:B---3--:R-:W-:-:S04]  /*12c0*/  IMAD R17, R16, R17, UR4 ;  /* 0x0000000410117e24 */ /* 0x008fc8000f8e0211 */
[----:B----4-:R-:W-:-:S05]  /*12d0*/  IMAD.WIDE R10, R17, 0x8, R10 ;  /* 0x00000008110a7825 */ /* 0x010fca00078e020a */
[----:B------:R2:W-:Y:S02]  /*12e0*/  ST.E.64 desc[UR6][R10.64], RZ ;  /* 0x000000ff0a007985 */ /* 0x0005e4000c101b06 */
.L_x_18:
[----:B------:R-:W-:Y:S05]  /*12f0*/  @!P2 BRA `(.L_x_17) ;  /* 0x0000000000c8a947 */ /* 0x000fea0003800000 */
[----:B------:R-:W-:Y:S01]  /*1300*/  ISETP.NE.AND P2, PT, R15, RZ, PT ;  /* 0x000000ff0f00720c */ /* 0x000fe20003f45270 */
[----:B------:R-:W-:-:S12]  /*1310*/  @!P1 BRA `(.L_x_19) ;  /* 0x0000000000649947 */ /* 0x000fd80003800000 */
[----:B------:R-:W1:Y:S02]  /*1320*/  LDC.64 R4, c[0x0][0x390] ;  /* 0x0000e400ff047b82 */ /* 0x000e640000000a00 */
[----:B-12---:R-:W2:Y:S04]  /*1330*/  LDG.E R10, desc[UR6][R4.64+0x4] ;  /* 0x00000406040a7981 */ /* 0x006ea8000c1e1900 */
        /* <DEDUP_REMOVED lines=11> */
[----:B------:R-:W4:Y:S01]  /*13f0*/  LDG.E.64 R12, desc[UR6][R4.64+0x8] ;  /* 0x00000806040c7981 */ /* 0x000f22000c1e1b00 */
[----:B------:R-:W-:-:S05]  /*1400*/  IADD3 R17, PT, PT, R3, 0x2, RZ ;  /* 0x0000000203117810 */ /* 0x000fca0007ffe0ff */
[----:B--2---:R-:W-:-:S04]  /*1410*/  IMAD R17, R17, R16, UR4 ;  /* 0x0000000411117e24 */ /* 0x004fc8000f8e0210 */
[----:B----4-:R-:W-:-:S05]  /*1420*/  IMAD.WIDE R12, R17, 0x8, R12 ;  /* 0x00000008110c7825 */ /* 0x010fca00078e020c */
[----:B------:R3:W-:Y:S04]  /*1430*/  ST.E.64 desc[UR6][R12.64], RZ ;  /* 0x000000ff0c007985 */ /* 0x0007e8000c101b06 */
[----:B------:R-:W2:Y:S04]  /*1440*/  LDG.E R16, desc[UR6][R4.64+0x4] ;  /* 0x0000040604107981 */ /* 0x000ea8000c1e1900 */
[----:B0-----:R-:W4:Y:S01]  /*1450*/  LDG.E.64 R8, desc[UR6][R4.64+0x8] ;  /* 0x0000080604087981 */ /* 0x001f22000c1e1b00 */
[C---:B------:R-:W-:Y:S02]  /*1460*/  IADD3 R17, PT, PT, R3.reuse, 0x3, RZ ;  /* 0x0000000303117810 */ /* 0x040fe40007ffe0ff */
[----:B------:R-:W-:-:S03]  /*1470*/  IADD3 R3, PT, PT, R3, 0x4, RZ ;  /* 0x0000000403037810 */ /* 0x000fc60007ffe0ff */
[----:B--2---:R-:W-:-:S04]  /*1480*/  IMAD R17, R17, R16, UR4 ;  /* 0x0000000411117e24 */ /* 0x004fc8000f8e0210 */
[----:B----4-:R-:W-:-:S05]  /*1490*/  IMAD.WIDE R8, R17, 0x8, R8 ;  /* 0x0000000811087825 */ /* 0x010fca00078e0208 */
[----:B------:R3:W-:Y:S02]  /*14a0*/  ST.E.64 desc[UR6][R8.64], RZ ;  /* 0x000000ff08007985 */ /* 0x0007e4000c101b06 */
.L_x_19:
[----:B------:R-:W-:Y:S05]  /*14b0*/  @!P2 BRA `(.L_x_17) ;  /* 0x000000000058a947 */ /* 0x000fea0003800000 */
[----:B------:R-:W1:Y:S02]  /*14c0*/  LDC.64 R4, c[0x0][0x390] ;  /* 0x0000e400ff047b82 */ /* 0x000e640000000a00 */
[----:B-123--:R-:W2:Y:S04]  /*14d0*/  LDG.E R10, desc[UR6][R4.64+0x4] ;  /* 0x00000406040a7981 */ /* 0x00eea8000c1e1900 */
[----:B------:R-:W3:Y:S01]  /*14e0*/  LDG.E.64 R8, desc[UR6][R4.64+0x8] ;  /* 0x0000080604087981 */ /* 0x000ee2000c1e1b00 */
[----:B------:R-:W-:Y:S01]  /*14f0*/  ISETP.NE.AND P2, PT, R15, 0x1, PT ;  /* 0x000000010f00780c */ /* 0x000fe20003f45270 */
[----:B--2---:R-:W-:-:S04]  /*1500*/  IMAD R11, R10, R3, UR4 ;  /* 0x000000040a0b7e24 */ /* 0x004fc8000f8e0203 */
[----:B---3--:R-:W-:-:S05]  /*1510*/  IMAD.WIDE R8, R11, 0x8, R8 ;  /* 0x000000080b087825 */ /* 0x008fca00078e0208 */
[----:B------:R0:W-:Y:S03]  /*1520*/  ST.E.64 desc[UR6][R8.64], RZ ;  /* 0x000000ff08007985 */ /* 0x0001e6000c101b06 */
[----:B------:R-:W-:Y:S05]  /*1530*/  @!P2 BRA `(.L_x_17) ;  /* 0x000000000038a947 */ /* 0x000fea0003800000 */
[----:B------:R-:W2:Y:S04]  /*1540*/  LDG.E R10, desc[UR6][R4.64+0x4] ;  /* 0x00000406040a7981 */ /* 0x000ea8000c1e1900 */
[----:B0-----:R-:W3:Y:S01]  /*1550*/  LDG.E.64 R8, desc[UR6][R4.64+0x8] ;  /* 0x0000080604087981 */ /* 0x001ee2000c1e1b00 */
[----:B------:R-:W-:Y:S01]  /*1560*/  ISETP.NE.AND P2, PT, R15, 0x2, PT ;  /* 0x000000020f00780c */ /* 0x000fe20003f45270 */
[----:B--2---:R-:W-:-:S05]  /*1570*/  IMAD R10, R10, R3, R10 ;  /* 0x000000030a0a7224 */ /* 0x004fca00078e020a */
[----:B------:R-:W-:-:S05]  /*1580*/  IADD3 R11, PT, PT, R10, UR4, RZ ;  /* 0x000000040a0b7c10 */ /* 0x000fca000fffe0ff */
[----:B---3--:R-:W-:-:S05]  /*1590*/  IMAD.WIDE R8, R11, 0x8, R8 ;  /* 0x000000080b087825 */ /* 0x008fca00078e0208 */
[----:B------:R4:W-:Y:S01]  /*15a0*/  ST.E.64 desc[UR6][R8.64], RZ ;  /* 0x000000ff08007985 */ /* 0x0009e2000c101b06 */
[----:B------:R-:W-:Y:S05]  /*15b0*/  @!P2 BRA `(.L_x_17) ;  /* 0x000000000018a947 */ /* 0x000fea0003800000 */
[----:B------:R-:W2:Y:S04]  /*15c0*/  LDG.E R10, desc[UR6][R4.64+0x4] ;  /* 0x00000406040a7981 */ /* 0x000ea8000c1e1900 */
[----:B----4-:R-:W3:Y:S01]  /*15d0*/  LDG.E.64 R8, desc[UR6][R4.64+0x8] ;  /* 0x0000080604087981 */ /* 0x010ee2000c1e1b00 */
[----:B------:R-:W-:-:S05]  /*15e0*/  IADD3 R3, PT, PT, R3, 0x2, RZ ;  /* 0x0000000203037810 */ /* 0x000fca0007ffe0ff */
[----:B--2---:R-:W-:-:S04]  /*15f0*/  IMAD R3, R3, R10, UR4 ;  /* 0x0000000403037e24 */ /* 0x004fc8000f8e020a */
[----:B---3--:R-:W-:-:S05]  /*1600*/  IMAD.WIDE R8, R3, 0x8, R8 ;  /* 0x0000000803087825 */ /* 0x008fca00078e0208 */
[----:B------:R0:W-:Y:S02]  /*1610*/  ST.E.64 desc[UR6][R8.64], RZ ;  /* 0x000000ff08007985 */ /* 0x0001e4000c101b06 */
.L_x_17:
[----:B------:R-:W-:-:S06]  /*1620*/  UIADD3 UR4, UPT, UPT, UR4, 0x1, URZ ;  /* 0x0000000104047890 */ /* 0x000fcc000fffe0ff */
[----:B------:R-:W-:-:S13]  /*1630*/  ISETP.NE.AND P2, PT, R7, UR4, PT ;  /* 0x0000000407007c0c */ /* 0x000fda000bf45270 */
[----:B------:R-:W-:Y:S05]  /*1640*/  @!P2 EXIT ;  /* 0x000000000000a94d */ /* 0x000fea0003800000 */
[----:B------:R-:W-:Y:S05]  /*1650*/  BRA `(.L_x_20) ;  /* 0xfffffff000b07947 */ /* 0x000fea000383ffff */
.L_x_7:
[----:B------:R-:W-:Y:S01]  /*1660*/  MOV R0, 0x0 ;  /* 0x0000000000007802 */ /* 0x000fe20000000f00 */
[----:B------:R-:W0:Y:S01]  /*1670*/  LDCU.64 UR4, c[0x4][0x20] ;  /* 0x01000400ff0477ac */ /* 0x000e220008000a00 */
[----:B------:R-:W-:Y:S02]  /*1680*/  CS2R R6, SRZ ;  /* 0x0000000000067805 */ /* 0x000fe4000001ff00 */
[----:B------:R1:W2:Y:S01]  /*1690*/  LDC.64 R2, c[0x4][R0] ;  /* 0x0100000000027b82 */ /* 0x0002a20000000a00 */
[----:B0-----:R-:W-:Y:S02]  /*16a0*/  MOV R4, UR4 ;  /* 0x0000000400047c02 */ /* 0x001fe40008000f00 */
[----:B-1----:R-:W-:-:S07]  /*16b0*/  MOV R5, UR5 ;  /* 0x0000000500057c02 */ /* 0x002fce0008000f00 */
[----:B------:R-:W-:-:S07]  /*16c0*/  LEPC R20, `(.L_x_21) ;  /* 0x000000001014794e */ /* 0x000fce0000000000 */
[----:B--2---:R-:W-:Y:S05]  /*16d0*/  CALL.ABS.NOINC R2 ;  /* 0x0000000002007343 */ /* 0x004fea0003c00000 */
.L_x_21:
[----:B------:R-:W-:Y:S05]  /*16e0*/  EXIT ;  /* 0x000000000000794d */ /* 0x000fea0003800000 */
.L_x_22:
        /* <DEDUP_REMOVED lines=9> */
.L_x_76:


//--------------------- .text._Z10d_printMatP6Matrix --------------------------
	.section	.text._Z10d_printMatP6Matrix,"ax",@progbits
	.align	128
        .global         _Z10d_printMatP6Matrix
        .type           _Z10d_printMatP6Matrix,@function
        .size           _Z10d_printMatP6Matrix,(.L_x_77 - _Z10d_printMatP6Matrix)
        .other          _Z10d_printMatP6Matrix,@"STO_CUDA_ENTRY STV_DEFAULT"
_Z10d_printMatP6Matrix:
.text._Z10d_printMatP6Matrix:
[----:B------:R-:W0:Y:S08]  /*0000*/  LDC R1, c[0x0][0x37c] ;  /* 0x0000df00ff017b82 */ /* 0x000e300000000800 */
[----:B------:R-:W1:Y:S01]  /*0010*/  LDC.64 R22, c[0x0][0x380] ;  /* 0x0000e000ff167b82 */ /* 0x000e620000000a00 */
[----:B------:R-:W1:Y:S01]  /*0020*/  LDCU.64 UR36, c[0x0][0x358] ;  /* 0x00006b00ff2477ac */ /* 0x000e620008000a00 */
[----:B0-----:R-:W-:Y:S01]  /*0030*/  VIADD R1, R1, 0xfffffff8 ;  /* 0xfffffff801017836 */ /* 0x001fe20000000000 */
[----:B------:R-:W0:Y:S01]  /*0040*/  LDCU UR4, c[0x0][0x2f8] ;  /* 0x00005f00ff0477ac */ /* 0x000e220008000800 */
[----:B------:R-:W-:Y:S01]  /*0050*/  MOV R0, 0x0 ;  /* 0x0000000000007802 */ /* 0x000fe20000000f00 */
[----:B------:R-:W2:Y:S01]  /*0060*/  LDCU UR5, c[0x0][0x2fc] ;  /* 0x00005f80ff0577ac */ /* 0x000ea20008000800 */
[----:B------:R-:W3:Y:S01]  /*0070*/  LDCU.64 UR6, c[0x4][0x8] ;  /* 0x01000100ff0677ac */ /* 0x000ee20008000a00 */
[----:B-1----:R-:W4:Y:S01]  /*0080*/  LDG.E.64 R22, desc[UR36][R22.64] ;  /* 0x0000002416167981 */ /* 0x002f22000c1e1b00 */
[----:B------:R1:W1:Y:S01]  /*0090*/  LDC.64 R2, c[0x4][R0] ;  /* 0x0100000000027b82 */ /* 0x0002620000000a00 */
[----:B0-----:R-:W-:-:S05]  /*00a0*/  IADD3 R19, P0, PT, R1, UR4, RZ ;  /* 0x0000000401137c10 */ /* 0x001fca000ff1e0ff */
[----:B--2---:R-:W-:Y:S02]  /*00b0*/  IMAD.X R18, RZ, RZ, UR5, P0 ;  /* 0x00000005ff127e24 */ /* 0x004fe400080e06ff */
[----:B---3--:R-:W-:Y:S02]  /*00c0*/  IMAD.U32 R4, RZ, RZ, UR6 ;  /* 0x00000006ff047e24 */ /* 0x008fe4000f8e00ff */
[----:B------:R-:W-:Y:S02]  /*00d0*/  IMAD.U32 R5, RZ, RZ, UR7 ;  /* 0x00000007ff057e24 */ /* 0x000fe4000f8e00ff */
[----:B------:R-:W-:Y:S02]  /*00e0*/  IMAD.MOV.U32 R6, RZ, RZ, R19 ;  /* 0x000000ffff067224 */ /* 0x000fe400078e0013 */
[----:B------:R-:W-:Y:S02]  /*00f0*/  IMAD.MOV.U32 R7, RZ, RZ, R18 ;  /* 0x000000ffff077224 */ /* 0x000fe400078e0012 */
[----:B----4-:R-:W-:-:S02]  /*0100*/  IMAD.MOV.U32 R8, RZ, RZ, R23 ;  /* 0x000000ffff087224 */ /* 0x010fc400078e0017 */
[----:B------:R-:W-:-:S05]  /*0110*/  IMAD.MOV.U32 R9, RZ, RZ, R22 ;  /* 0x000000ffff097224 */ /* 0x000fca00078e0016 */
[----:B-1----:R0:W-:Y:S02]  /*0120*/  STL.64 [R1], R8 ;  /* 0x0000000801007387 */ /* 0x0021e40000100a00 */
[----:B------:R-:W-:-:S07]  /*0130*/  LEPC R20, `(.L_x_23) ;  /* 0x000000001014794e */ /* 0x000fce0000000000 */
[----:B0-----:R-:W-:Y:S05]  /*0140*/  CALL.ABS.NOINC R2 ;  /* 0x0000000002007343 */ /* 0x001fea0003c00000 */
.L_x_23:
[----:B------:R-:W-:-:S13]  /*0150*/  ISETP.GE.AND P0, PT, R22, 0x1, PT ;  /* 0x000000011600780c */ /* 0x000fda0003f06270 */
[----:B------:R-:W-:Y:S05]  /*0160*/  @!P0 BRA `(.L_x_24) ;  /* 0x0000002800708947 */ /* 0x000fea0003800000 */
[----:B------:R-:W-:Y:S01]  /*0170*/  ISETP.GE.AND P0, PT, R23, 0x1, PT ;  /* 0x000000011700780c */ /* 0x000fe20003f06270 */
[----:B------:R-:W-:-:S12]  /*0180*/  BSSY.RECONVERGENT B8, `(.L_x_24) ;  /* 0x000029a000087945 */ /* 0x000fd80003800200 */
[----:B------:R-:W-:Y:S05]  /*0190*/  @!P0 BRA `(.L_x_25) ;  /* 0x00000024007c8947 */ /* 0x000fea0003800000 */
[----:B------:R-:W-:Y:S01]  /*01a0*/  BSSY.RECONVERGENT B7, `(.L_x_26) ;  /* 0x000025d000077945 */ /* 0x000fe20003800200 */
[----:B------:R-:W-:-:S07]  /*01b0*/  IMAD.MOV.U32 R26, RZ, RZ, RZ ;  /* 0x000000ffff1a7224 */ /* 0x000fce00078e00ff */
.L_x_63:
[----:B------:R-:W-:Y:S01]  /*01c0*/  ISETP.GE.U32.AND P0, PT, R23, 0x10, PT ;  /* 0x000000101700780c */ /* 0x000fe20003f06070 */
[----:B------:R-:W-:-:S12]  /*01d0*/  IMAD.MOV.U32 R17, RZ, RZ, RZ ;  /* 0x000000ffff117224 */ /* 0x000fd800078e00ff */
[----:B------:R-:W-:Y:S05]  /*01e0*/  @!P0 BRA `(.L_x_27) ;  /* 0x0000001000b08947 */ /* 0x000fea0003800000 */
[----:B------:R-:W-:Y:S01]  /*01f0*/  LOP3.LUT R16, R23, 0x7ffffff0, RZ, 0xc0, !PT ;  /* 0x7ffffff017107812 */ /* 0x000fe200078ec0ff */
[----:B------:R-:W-:Y:S01]  /*0200*/  BSSY.RECONVERGENT B6, `(.L_x_27) ;  /* 0x000012a000067945 */ /* 0x000fe20003800200 */
[----:B------:R-:W-:-:S03]  /*0210*/  CS2R R24, SRZ ;  /* 0x0000000000187805 */ /* 0x000fc6000001ff00 */
[----:B------:R-:W-:-:S07]  /*0220*/  IMAD.MOV R16, RZ, RZ, -R16 ;  /* 0x000000ffff107224 */ /* 0x000fce00078e0a10 */
.L_x_44:
[----:B------:R-:W0:Y:S01]  /*0230*/  LDC.64 R6, c[0x0][0x380] ;  /* 0x0000e000ff067b82 */ /* 0x000e220000000a00 */
[----:B------:R-:W-:Y:S01]  /*0240*/  MOV R2, 0x0 ;  /* 0x0000000000027802 */ /* 0x000fe20000000f00 */
[----:B------:R-:W1:Y:S01]  /*0250*/  LDCU.64 UR4, c[0x4][0x10] ;  /* 0x01000200ff0477ac */ /* 0x000e620008000a00 */
[----:B0-----:R-:W2:Y:S04]  /*0260*/  LDG.E R0, desc[UR36][R6.64+0x4] ;  /* 0x0000042406007981 */ /* 0x001ea8000c1e1900 */
[----:B------:R-:W3:Y:S01]  /*0270*/  LDG.E.64 R8, desc[UR36][R6.64+0x8] ;  /* 0x0000082406087981 */ /* 0x000ee2000c1e1b00 */
[----:B--2---:R-:W-:-:S04]  /*0280*/  IMAD R3, R0, R26, R25 ;  /* 0x0000001a00037224 */ /* 0x004fc800078e0219 */
[----:B---3--:R-:W-:-:S06]  /*0290*/  IMAD.WIDE R8, R3, 0x8, R8 ;  /* 0x0000000803087825 */ /* 0x008fcc00078e0208 */
[----:B------:R-:W2:Y:S01]  /*02a0*/  LD.E.64 R8, desc[UR36][R8.64] ;  /* 0x0000002408087980 */ /* 0x000ea2000c101b00 */
[----:B------:R-:W0:Y:S01]  /*02b0*/  LDC.64 R2, c[0x4][R2] ;  /* 0x0100000002027b82 */ /* 0x000e220000000a00 */
[----:B------:R-:W-:Y:S01]  /*02c0*/  VIADD R16, R16, 0x10 ;  /* 0x0000001010107836 */ /* 0x000fe20000000000 */
[----:B------:R-:W-:Y:S01]  /*02d0*/  LOP3.LUT R17, R23, 0x7ffffff0, RZ, 0xc0, !PT ;  /* 0x7ffffff017117812 */ /* 0x000fe200078ec0ff */
[----:B-1----:R-:W-:Y:S02]  /*02e0*/  IMAD.U32 R4, RZ, RZ, UR4 ;  /* 0x00000004ff047e24 */ /* 0x002fe4000f8e00ff */
[----:B------:R-:W-:Y:S01]  /*02f0*/  IMAD.U32 R5, RZ, RZ, UR5 ;  /* 0x00000005ff057e24 */ /* 0x000fe2000f8e00ff */
[----:B------:R-:W-:Y:S01]  /*0300*/  ISETP.NE.AND P0, PT, R16, RZ, PT ;  /* 0x000000ff1000720c */ /* 0x000fe20003f05270 */
[----:B------:R-:W-:Y:S02]  /*0310*/  IMAD.MOV.U32 R6, RZ, RZ, R19 ;  /* 0x000000ffff067224 */ /* 0x000fe400078e0013 */
[----:B------:R-:W-:Y:S01]  /*0320*/  IMAD.MOV.U32 R7, RZ, RZ, R18 ;  /* 0x000000ffff077224 */ /* 0x000fe200078e0012 */
[----:B------:R-:W-:Y:S01]  /*0330*/  P2R R27, PR, RZ, 0x1 ;  /* 0x00000001ff1b7803 */ /* 0x000fe20000000000 */
[----:B0-2---:R1:W-:Y:S08]  /*0340*/  STL.64 [R1], R8 ;  /* 0x0000000801007387 */ /* 0x0053f00000100a00 */
[----:B------:R-:W-:-:S07]  /*0350*/  LEPC R20, `(.L_x_28) ;  /* 0x000000001014794e */ /* 0x000fce0000000000 */
[----:B-1----:R-:W-:Y:S05]  /*0360*/  CALL.ABS.NOINC R2 ;  /* 0x0000000002007343 */ /* 0x002fea0003c00000 */
.L_x_28:
[----:B------:R-:W0:Y:S01]  /*0370*/  LDC.64 R4, c[0x0][0x380] ;  /* 0x0000e000ff047b82 */ /* 0x000e220000000a00 */
[----:B------:R-:W1:Y:S01]  /*0380*/  LDCU.64 UR4, c[0x4][0x10] ;  /* 0x01000200ff0477ac */ /* 0x000e620008000a00 */
[----:B0-----:R-:W2:Y:S04]  /*0390*/  LDG.E R7, desc[UR36][R4.64+0x4] ;  /* 0x0000042404077981 */ /* 0x001ea8000c1e1900 */
[----:B------:R-:W3:Y:S01]  /*03a0*/  LDG.E.64 R2, desc[UR36][R4.64+0x8] ;  /* 0x0000082404027981 */ /* 0x000ee2000c1e1b00 */
[----:B--2---:R-:W-:-:S05]  /*03b0*/  IMAD R7, R7, R26, RZ ;  /* 0x0000001a07077224 */ /* 0x004fca00078e02ff */
[----:B------:R-:W-:-:S04]  /*03c0*/  IADD3 R9, P0, PT, R7, R25, RZ ;  /* 0x0000001907097210 */ /* 0x000fc80007f1e0ff */
[----:B------:R-:W-:Y:S02]  /*03d0*/  LEA.HI.X.SX32 R7, R7, R24, 0x1, P0 ;  /* 0x0000001807077211 */ /* 0x000fe400000f0eff */
[----:B---3--:R-:W-:-:S04]  /*03e0*/  LEA R10, P0, R9, R2, 0x3 ;  /* 0x00000002090a7211 */ /* 0x008fc800078018ff */
[----:B------:R-:W-:-:S06]  /*03f0*/  LEA.HI.X R11, R9, R3, R7, 0x3, P0 ;  /* 0x00000003090b7211 */ /* 0x000fcc00000f1c07 */
[----:B------:R-:W2:Y:S01]  /*0400*/  LD.E.64 R10, desc[UR36][R10.64+0x8] ;  /* 0x000008240a0a7980 */ /* 0x000ea2000c101b00 */
[----:B------:R-:W-:Y:S01]  /*0410*/  MOV R2, 0x0 ;  /* 0x0000000000027802 */ /* 0x000fe20000000f00 */
[----:B-1----:R-:W-:Y:S02]  /*0420*/  IMAD.U32 R4, RZ, RZ, UR4 ;  /* 0x00000004ff047e24 */ /* 0x002fe4000f8e00ff */
[----:B------:R-:W-:Y:S01]  /*0430*/  IMAD.U32 R5, RZ, RZ, UR5 ;  /* 0x00000005ff057e24 */ /* 0x000fe2000f8e00ff */
[----:B------:R0:W1:Y:S01]  /*0440*/  LDC.64 R8, c[0x4][R2] ;  /* 0x0100000002087b82 */ /* 0x0000620000000a00 */
[----:B------:R-:W-:Y:S02]  /*0450*/  IMAD.MOV.U32 R6, RZ, RZ, R19 ;  /* 0x000000ffff067224 */ /* 0x000fe400078e0013 */
[----:B------:R-:W-:Y:S01]  /*0460*/  IMAD.MOV.U32 R7, RZ, RZ, R18 ;  /* 0x000000ffff077224 */ /* 0x000fe200078e0012 */
[----:B-12---:R0:W-:Y:S06]  /*0470*/  STL.64 [R1], R10 ;  /* 0x0000000a01007387 */ /* 0x0061ec0000100a00 */
[----:B------:R-:W-:-:S07]  /*0480*/  LEPC R20, `(.L_x_29) ;  /* 0x000000001014794e */ /* 0x000fce0000000000 */
[----:B0-----:R-:W-:Y:S05]  /*0490*/  CALL.ABS.NOINC R8 ;  /* 0x0000000008007343 */ /* 0x001fea0003c00000 */
.L_x_29:
        /* <DEDUP_REMOVED lines=10> */
[----:B------:R0:W3:Y:S01]  /*0540*/  LDC.64 R8, c[0x4][R2] ;  /* 0x0100000002087b82 */ /* 0x0000e20000000a00 */
[----:B-1----:R-:W-:Y:S02]  /*0550*/  IMAD.U32 R4, RZ, RZ, UR4 ;  /* 0x00000004ff047e24 */ /* 0x002fe4000f8e00ff */
[----:B------:R-:W-:Y:S02]  /*0560*/  IMAD.U32 R5, RZ, RZ, UR5 ;  /* 0x00000005ff057e24 */ /* 0x000fe4000f8e00ff */
[----:B------:R-:W-:Y:S02]  /*0570*/  IMAD.MOV.U32 R6, RZ, RZ, R19 ;  /* 0x000000ffff067224 */ /* 0x000fe400078e0013 */
[----:B------:R-:W-:Y:S01]  /*0580*/  IMAD.MOV.U32 R7, RZ, RZ, R18 ;  /* 0x000000ffff077224 */ /* 0x000fe200078e0012 */
[----:B--23--:R0:W-:Y:S06]  /*0590*/  STL.64 [R1], R10 ;  /* 0x0000000a01007387 */ /* 0x00c1ec0000100a00 */
[----:B------:R-:W-:-:S07]  /*05a0*/  LEPC R20, `(.L_x_30) ;  /* 0x000000001014794e */ /* 0x000fce0000000000 */
[----:B0-----:R-:W-:Y:S05]  /*05b0*/  CALL.ABS.NOINC R8 ;  /* 0x0000000008007343 */ /* 0x001fea0003c00000 */
.L_x_30:
        /* <DEDUP_REMOVED lines=18> */
.L_x_31:
        /* <DEDUP_REMOVED lines=18> */
.L_x_32:
        /* <DEDUP_REMOVED lines=18> */
.L_x_33:
        /* <DEDUP_REMOVED lines=18> */
.L_x_34:
        /* <DEDUP_REMOVED lines=18> */
.L_x_35:
        /* <DEDUP_REMOVED lines=18> */
.L_x_36:
        /* <DEDUP_REMOVED lines=18> */
.L_x_37:
        /* <DEDUP_REMOVED lines=18> */
.L_x_38:
        /* <DEDUP_REMOVED lines=18> */
.L_x_39:
        /* <DEDUP_REMOVED lines=18> */
.L_x_40:
        /* <DEDUP_REMOVED lines=18> */
.L_x_41:
        /* <DEDUP_REMOVED lines=18> */
.L_x_42:
        /* <DEDUP_REMOVED lines=10> */
[----:B------:R-:W0:Y:S01]  /*13e0*/  LDC.64 R2, c[0x4][R2] ;  /* 0x0100000002027b82 */ /* 0x000e220000000a00 */
[----:B-1----:R-:W-:Y:S02]  /*13f0*/  IMAD.U32 R4, RZ, RZ, UR4 ;  /* 0x00000004ff047e24 */ /* 0x002fe4000f8e00ff */
[----:B------:R-:W-:Y:S02]  /*1400*/  IMAD.U32 R5, RZ, RZ, UR5 ;  /* 0x00000005ff057e24 */ /* 0x000fe4000f8e00ff */
[----:B------:R-:W-:Y:S02]  /*1410*/  IMAD.MOV.U32 R6, RZ, RZ, R19 ;  /* 0x000000ffff067224 */ /* 0x000fe400078e0013 */
[----:B------:R-:W-:Y:S01]  /*1420*/  IMAD.MOV.U32 R7, RZ, RZ, R18 ;  /* 0x000000ffff077224 */ /* 0x000fe200078e0012 */
[----:B0-2---:R1:W-:Y:S06]  /*1430*/  STL.64 [R1], R8 ;  /* 0x0000000801007387 */ /* 0x0053ec0000100a00 */
[----:B------:R-:W-:-:S07]  /*1440*/  LEPC R20, `(.L_x_43) ;  /* 0x000000001014794e */ /* 0x000fce0000000000 */
[----:B-1----:R-:W-:Y:S05]  /*1450*/  CALL.ABS.NOINC R2 ;  /* 0x0000000002007343 */ /* 0x002fea0003c00000 */
.L_x_43:
[----:B------:R-:W-:Y:S02]  /*1460*/  ISETP.NE.AND P6, PT, R27, RZ, PT ;  /* 0x000000ff1b00720c */ /* 0x000fe40003fc5270 */
[----:B------:R-:W-:-:S05]  /*1470*/  IADD3 R25, P0, PT, R25, 0x10, RZ ;  /* 0x0000001019197810 */ /* 0x000fca0007f1e0ff */
[----:B------:R-:W-:-:S06]  /*1480*/  IMAD.X R24, RZ, RZ, R24, P0 ;  /* 0x000000ffff187224 */ /* 0x000fcc00000e0618 */
[----:B------:R-:W-:Y:S05]  /*1490*/  @P6 BRA `(.L_x_44) ;  /* 0xffffffec00646947 */ /* 0x000fea000383ffff */
[----:B------:R-:W-:Y:S05]  /*14a0*/  BSYNC.RECONVERGENT B6 ;  /* 0x0000000000067941 */ /* 0x000fea0003800200 */
.L_x_27:
[----:B------:R-:W-:-:S04]  /*14b0*/  LOP3.LUT R0, R23, 0xf, RZ, 0xc0, !PT ;  /* 0x0000000f17007812 */ /* 0x000fc800078ec0ff */
[----:B------:R-:W-:-:S13]  /*14c0*/  ISETP.NE.AND P0, PT, R0, RZ, PT ;  /* 0x000000ff0000720c */ /* 0x000fda0003f05270 */
[----:B------:R-:W-:Y:S05]  /*14d0*/  @!P0 BRA `(.L_x_45) ;  /* 0x0000001000788947 */ /* 0x000fea0003800000 */
[----:B------:R-:W-:-:S05]  /*14e0*/  VIADD R0, R0, 0xffffffff ;  /* 0xffffffff00007836 */ /* 0x000fca0000000000 */
[----:B------:R-:W-:-:S13]  /*14f0*/  ISETP.GE.U32.AND P0, PT, R0, 0x7, PT ;  /* 0x000000070000780c */ /* 0x000fda0003f06070 */
[----:B------:R-:W-:Y:S05]  /*1500*/  @!P0 BRA `(.L_x_46) ;  /* 0x00000008003c8947 */ /* 0x000fea0003800000 */
        /* <DEDUP_REMOVED lines=16> */
.L_x_47:
[----:B------:R-:W0:Y:S01]  /*1610*/  LDC.64 R6, c[0x0][0x380] ;  /* 0x0000e000ff067b82 */ /* 0x000e220000000a00 */
[----:B------:R-:W1:Y:S01]  /*1620*/  LDCU.64 UR4, c[0x4][0x10] ;  /* 0x01000200ff0477ac */ /* 0x000e620008000a00 */
[----:B0-----:R-:W2:Y:S04]  /*1630*/  LDG.E R3, desc[UR36][R6.64+0x4] ;  /* 0x0000042406037981 */ /* 0x001ea8000c1e1900 */
[----:B------:R-:W3:Y:S01]  /*1640*/  LDG.E.64 R4, desc[UR36][R6.64+0x8] ;  /* 0x0000082406047981 */ /* 0x000ee2000c1e1b00 */
[----:B--2---:R-:W-:-:S05]  /*1650*/  IMAD R0, R3, R26, RZ ;  /* 0x0000001a03007224 */ /* 0x004fca00078e02ff */
[----:B------:R-:W-:-:S04]  /*1660*/  IADD3 R3, P0, PT, R17, R0, RZ ;  /* 0x0000000011037210 */ /* 0x000fc80007f1e0ff */
[----:B------:R-:W-:Y:S02]  /*1670*/  LEA.HI.X.SX32 R0, R0, RZ, 0x1, P0 ;  /* 0x000000ff00007211 */ /* 0x000fe400000f0eff */
        /* <DEDUP_REMOVED lines=11> */
.L_x_48:
        /* <DEDUP_REMOVED lines=18> */
.L_x_49:
        /* <DEDUP_REMOVED lines=18> */
.L_x_50:
        /* <DEDUP_REMOVED lines=18> */
.L_x_51:
        /* <DEDUP_REMOVED lines=18> */
.L_x_52:
        /* <DEDUP_REMOVED lines=18> */
.L_x_53:
        /* <DEDUP_REMOVED lines=18> */
.L_x_54:
[----:B------:R-:W-:-:S07]  /*1df0*/  VIADD R17, R17, 0x8 ;  /* 0x0000000811117836 */ /* 0x000fce0000000000 */
.L_x_46:
        /* <DEDUP_REMOVED lines=22> */
.L_x_56:
        /* <DEDUP_REMOVED lines=18> */
.L_x_57:
        /* <DEDUP_REMOVED lines=18> */
.L_x_58:
        /* <DEDUP_REMOVED lines=18> */
.L_x_59:
[----:B------:R-:W-:-:S07]  /*22c0*/  VIADD R17, R17, 0x4 ;  /* 0x0000000411117836 */ /* 0x000fce0000000000 */
.L_x_55:
[----:B------:R-:W-:-:S04]  /*22d0*/  LOP3.LUT R24, R23, 0x3, RZ, 0xc0, !PT ;  /* 0x0000000317187812 */ /* 0x000fc800078ec0ff */
[----:B------:R-:W-:-:S13]  /*22e0*/  ISETP.NE.AND P0, PT, R24, RZ, PT ;  /* 0x000000ff1800720c */ /* 0x000fda0003f05270 */
        /* <DEDUP_REMOVED lines=10> */
[----:B------:R-:W-:Y:S01]  /*2390*/  ISETP.NE.AND P0, PT, R24, 0x1, PT ;  /* 0x000000011800780c */ /* 0x000fe20003f05270 */
[----:B-1----:R-:W-:Y:S02]  /*23a0*/  IMAD.U32 R4, RZ, RZ, UR4 ;  /* 0x00000004ff047e24 */ /* 0x002fe4000f8e00ff */
[----:B------:R-:W-:Y:S01]  /*23b0*/  IMAD.U32 R5, RZ, RZ, UR5 ;  /* 0x00000005ff057e24 */ /* 0x000fe2000f8e00ff */
[----:B------:R-:W-:Y:S01]  /*23c0*/  P2R R0, PR, RZ, 0x1 ;  /* 0x00000001ff007803 */ /* 0x000fe20000000000 */
[----:B------:R-:W-:Y:S02]  /*23d0*/  IMAD.MOV.U32 R6, RZ, RZ, R19 ;  /* 0x000000ffff067224 */ /* 0x000fe400078e0013 */
[----:B------:R-:W-:Y:S01]  /*23e0*/  IMAD.MOV.U32 R7, RZ, RZ, R18 ;  /* 0x000000ffff077224 */ /* 0x000fe200078e0012 */
[----:B--23--:R0:W-:Y:S06]  /*23f0*/  STL.64 [R1], R8 ;  /* 0x0000000801007387 */ /* 0x00c1ec0000100a00 */
[----:B------:R-:W-:-:S07]  /*2400*/  LEPC R20, `(.L_x_60) ;  /* 0x000000001014794e */ /* 0x000fce0000000000 */
[----:B0-----:R-:W-:Y:S05]  /*2410*/  CALL.ABS.NOINC R2 ;  /* 0x0000000002007343 */ /* 0x001fea0003c00000 */
.L_x_60:
[----:B------:R-:W-:-:S13]  /*2420*/  ISETP.NE.AND P6, PT, R24, 0x1, PT ;  /* 0x000000011800780c */ /* 0x000fda0003fc5270 */
[----:B------:R-:W-:Y:S05]  /*2430*/  @!P6 BRA `(.L_x_45) ;  /* 0x0000000000a0e947 */ /* 0x000fea0003800000 */
        /* <DEDUP_REMOVED lines=20> */
.L_x_61:
        /* <DEDUP_REMOVED lines=20> */
.L_x_45:
[----:B------:R-:W-:Y:S01]  /*26c0*/  MOV R0, 0x0 ;  /* 0x0000000000007802 */ /* 0x000fe20000000f00 */
[----:B------:R-:W0:Y:S01]  /*26d0*/  LDCU.64 UR4, c[0x4][0x18] ;  /* 0x01000300ff0477ac */ /* 0x000e220008000a00 */
[----:B------:R-:W-:Y:S02]  /*26e0*/  CS2R R6, SRZ ;  /* 0x0000000000067805 */ /* 0x000fe4000001ff00 */
[----:B------:R1:W2:Y:S01]  /*26f0*/  LDC.64 R2, c[0x4][R0] ;  /* 0x0100000000027b82 */ /* 0x0002a20000000a00 */
[----:B0-----:R-:W-:Y:S02]  /*2700*/  IMAD.U32 R4, RZ, RZ, UR4 ;  /* 0x00000004ff047e24 */ /* 0x001fe4000f8e00ff */
[----:B-1----:R-:W-:-:S07]  /*2710*/  IMAD.U32 R5, RZ, RZ, UR5 ;  /* 0x00000005ff057e24 */ /* 0x002fce000f8e00ff */
[----:B------:R-:W-:-:S07]  /*2720*/  LEPC R20, `(.L_x_62) ;  /* 0x000000001014794e */ /* 0x000fce0000000000 */
[----:B--2---:R-:W-:Y:S05]  /*2730*/  CALL.ABS.NOINC R2 ;  /* 0x0000000002007343 */ /* 0x004fea0003c00000 */
.L_x_62:
[----:B------:R-:W-:-:S05]  /*2740*/  VIADD R26, R26, 0x1 ;  /* 0x000000011a1a7836 */ /* 0x000fca0000000000 */
[----:B------:R-:W-:-:S13]  /*2750*/  ISETP.NE.AND P0, PT, R26, R22, PT ;  /* 0x000000161a00720c */ /* 0x000fda0003f05270 */
[----:B------:R-:W-:Y:S05]  /*2760*/  @P0 BRA `(.L_x_63) ;  /* 0xffffffd800940947 */ /* 0x000fea000383ffff */
[----:B------:R-:W-:Y:S05]  /*2770*/  BSYNC.RECONVERGENT B7 ;  /* 0x0000000000077941 */ /* 0x000fea0003800200 */
.L_x_26:
[----:B------:R-:W-:Y:S05]  /*2780*/  BRA `(.L_x_64) ;  /* 0x0000000000e47947 */ /* 0x000fea0003800000 */
.L_x_25:
[C---:B------:R-:W-:Y:S02]  /*2790*/  ISETP.GE.U32.AND P0, PT, R22.reuse, 0x4, PT ;  /* 0x000000041600780c */ /* 0x040fe40003f06070 */
[----:B------:R-:W-:-:S11]  /*27a0*/  LOP3.LUT R16, R22, 0x3, RZ, 0xc0, !PT ;  /* 0x0000000316107812 */ /* 0x000fd600078ec0ff */
[----:B------:R-:W-:Y:S05]  /*27b0*/  @!P0 BRA `(.L_x_65) ;  /* 0x0000000000988947 */ /* 0x000fea0003800000 */
[----:B------:R-:W-:Y:S01]  /*27c0*/  BSSY.RECONVERGENT B6, `(.L_x_65) ;  /* 0x0000025000067945 */ /* 0x000fe20003800200 */
[----:B------:R-:W-:Y:S01]  /*27d0*/  LOP3.LUT R22, R22, 0x7ffffffc, RZ, 0xc0, !PT ;  /* 0x7ffffffc16167812 */ /* 0x000fe200078ec0ff */
[----:B------:R-:W-:-:S07]  /*27e0*/  IMAD.MOV.U32 R17, RZ, RZ, RZ ;  /* 0x000000ffff117224 */ /* 0x000fce00078e00ff */
.L_x_70:
[----:B------:R-:W-:Y:S01]  /*27f0*/  MOV R2, 0x0 ;  /* 0x0000000000027802 */ /* 0x000fe20000000f00 */
[----:B------:R-:W0:Y:S01]  /*2800*/  LDCU.64 UR4, c[0x4][0x18] ;  /* 0x01000300ff0477ac */ /* 0x000e220008000a00 */
[----:B------:R-:W-:Y:S01]  /*2810*/  VIADD R17, R17, 0x4 ;  /* 0x0000000411117836 */ /* 0x000fe20000000000 */
[----:B------:R-:W-:Y:S01]  /*2820*/  CS2R R6, SRZ ;  /* 0x0000000000067805 */ /* 0x000fe2000001ff00 */
[----:B------:R1:W2:Y:S03]  /*2830*/  LDC.64 R8, c[0x4][R2] ;  /* 0x0100000002087b82 */ /* 0x0002a60000000a00 */
[----:B------:R-:W-:-:S04]  /*2840*/  ISETP.NE.AND P0, PT, R17, R22, PT ;  /* 0x000000161100720c */ /* 0x000fc80003f05270 */
[----:B------:R-:W-:Y:S01]  /*2850*/  P2R R18, PR, RZ, 0x1 ;  /* 0x00000001ff127803 */ /* 0x000fe20000000000 */
[----:B0-----:R-:W-:Y:S02]  /*2860*/  IMAD.U32 R4, RZ, RZ, UR4 ;  /* 0x00000004ff047e24 */ /* 0x001fe4000f8e00ff */
[----:B-1----:R-:W-:-:S07]  /*2870*/  IMAD.U32 R5, RZ, RZ, UR5 ;  /* 0x00000005ff057e24 */ /* 0x002fce000f8e00ff */
[----:B------:R-:W-:-:S07]  /*2880*/  LEPC R20, `(.L_x_66) ;  /* 0x000000001014794e */ /* 0x000fce0000000000 */
[----:B--2---:R-:W-:Y:S05]  /*2890*/  CALL.ABS.NOINC R8 ;  /* 0x0000000008007343 */ /* 0x004fea0003c00000 */
.L_x_66:
[----:B------:R0:W1:Y:S01]  /*28a0*/  LDC.64 R8, c[0x4][R2] ;  /* 0x0100000002087b82 */ /* 0x0000620000000a00 */
[----:B------:R-:W2:Y:S01]  /*28b0*/  LDCU.64 UR4, c[0x4][0x18] ;  /* 0x01000300ff0477ac */ /* 0x000ea20008000a00 */
[----:B------:R-:W-:Y:S01]  /*28c0*/  CS2R R6, SRZ ;  /* 0x0000000000067805 */ /* 0x000fe2000001ff00 */
[----:B--2---:R-:W-:Y:S02]  /*28d0*/  IMAD.U32 R4, RZ, RZ, UR4 ;  /* 0x00000004ff047e24 */ /* 0x004fe4000f8e00ff */
[----:B0-----:R-:W-:-:S07]  /*28e0*/  IMAD.U32 R5, RZ, RZ, UR5 ;  /* 0x00000005ff057e24 */ /* 0x001fce000f8e00ff */
[----:B------:R-:W-:-:S07]  /*28f0*/  LEPC R20, `(.L_x_67) ;  /* 0x000000001014794e */ /* 0x000fce0000000000 */
[----:B-1----:R-:W-:Y:S05]  /*2900*/  CALL.ABS.NOINC R8 ;  /* 0x0000000008007343 */ /* 0x002fea0003c00000 */
.L_x_67:
[----:B------:R0:W1:Y:S01]  /*2910*/  LDC.64 R8, c[0x4][R2] ;  /* 0x0100000002087b82 */ /* 0x0000620000000a00 */
[----:B------:R-:W2:Y:S01]  /*2920*/  LDCU.64 UR4, c[0x4][0x18] ;  /* 0x01000300ff0477ac */ /* 0x000ea20008000a00 */
[----:B------:R-:W-:Y:S01]  /*2930*/  CS2R R6, SRZ ;  /* 0x0000000000067805 */ /* 0x000fe2000001ff00 */
[----:B--2---:R-:W-:Y:S02]  /*2940*/  IMAD.U32 R4, RZ, RZ, UR4 ;  /* 0x00000004ff047e24 */ /* 0x004fe4000f8e00ff */
[----:B0-----:R-:W-:-:S07]  /*2950*/  IMAD.U32 R5, RZ, RZ, UR5 ;  /* 0x00000005ff057e24 */ /* 0x001fce000f8e00ff */
[----:B------:R-:W-:-:S07]  /*2960*/  LEPC R20, `(.L_x_68) ;  /* 0x000000001014794e */ /* 0x000fce0000000000 */
[----:B-1----:R-:W-:Y:S05]  /*2970*/  CALL.ABS.NOINC R8 ;  /* 0x0000000008007343 */ /* 0x002fea0003c00000 */
.L_x_68:
[----:B------:R-:W0:Y:S01]  /*2980*/  LDC.64 R2, c[0x4][R2] ;  /* 0x0100000002027b82 */ /* 0x000e220000000a00 */
[----:B------:R-:W1:Y:S01]  /*2990*/  LDCU.64 UR4, c[0x4][0x18] ;  /* 0x01000300ff0477ac */ /* 0x000e620008000a00 */
[----:B------:R-:W-:Y:S01]  /*29a0*/  CS2R R6, SRZ ;  /* 0x0000000000067805 */ /* 0x000fe2000001ff00 */
[----:B-1----:R-:W-:Y:S02]  /*29b0*/  IMAD.U32 R4, RZ, RZ, UR4 ;  /* 0x00000004ff047e24 */ /* 0x002fe4000f8e00ff */
[----:B------:R-:W-:-:S07]  /*29c0*/  IMAD.U32 R5, RZ, RZ, UR5 ;  /* 0x00000005ff057e24 */ /* 0x000fce000f8e00ff */
[----:B------:R-:W-:-:S07]  /*29d0*/  LEPC R20, `(.L_x_69) ;  /* 0x000000001014794e */ /* 0x000fce0000000000 */
[----:B0-----:R-:W-:Y:S05]  /*29e0*/  CALL.ABS.NOINC R2 ;  /* 0x0000000002007343 */ /* 0x001fea0003c00000 */
.L_x_69:
[----:B------:R-:W-:-:S13]  /*29f0*/  ISETP.NE.AND P6, PT, R18, RZ, PT ;  /* 0x000000ff1200720c */ /* 0x000fda0003fc5270 */
[----:B------:R-:W-:Y:S05]  /*2a00*/  @P6 BRA `(.L_x_70) ;  /* 0xfffffffc00786947 */ /* 0x000fea000383ffff */
[----:B------:R-:W-:Y:S05]  /*2a10*/  BSYNC.RECONVERGENT B6 ;  /* 0x0000000000067941 */ /* 0x000fea0003800200 */
.L_x_65:
[----:B------:R-:W-:-:S13]  /*2a20*/  ISETP.NE.AND P0, PT, R16, RZ, PT ;  /* 0x000000ff1000720c */ /* 0x000fda0003f05270 */
[----:B------:R-:W-:Y:S05]  /*2a30*/  @!P0 BRA `(.L_x_64) ;  /* 0x0000000000388947 */ /* 0x000fea0003800000 */
[----:B------:R-:W-:-:S07]  /*2a40*/  IMAD.MOV.U32 R17, RZ, RZ, RZ ;  /* 0x000000ffff117224 */ /* 0x000fce00078e00ff */
.L_x_72:
[----:B------:R-:W0:Y:S01]  /*2a50*/  LDCU.64 UR4, c[0x4][0x18] ;  /* 0x01000300ff0477ac */ /* 0x000e220008000a00 */
[----:B------:R-:W-:Y:S01]  /*2a60*/  VIADD R17, R17, 0x1 ;  /* 0x0000000111117836 */ /* 0x000fe20000000000 */
[----:B------:R-:W-:Y:S02]  /*2a70*/  MOV R0, 0x0 ;  /* 0x0000000000007802 */ /* 0x000fe40000000f00 */
[----:B------:R-:W-:Y:S02]  /*2a80*/  CS2R R6, SRZ ;  /* 0x0000000000067805 */ /* 0x000fe4000001ff00 */
[----:B------:R-:W-:Y:S01]  /*2a90*/  ISETP.NE.AND P0, PT, R17, R16, PT ;  /* 0x000000101100720c */ /* 0x000fe20003f05270 */
[----:B------:R1:W2:Y:S03]  /*2aa0*/  LDC.64 R2, c[0x4][R0] ;  /* 0x0100000000027b82 */ /* 0x0002a60000000a00 */
[----:B-1----:R-:W-:Y:S01]  /*2ab0*/  P2R R0, PR, RZ, 0x1 ;  /* 0x00000001ff007803 */ /* 0x002fe20000000000 */
[----:B0-----:R-:W-:-:S02]  /*2ac0*/  IMAD.U32 R4, RZ, RZ, UR4 ;  /* 0x00000004ff047e24 */ /* 0x001fc4000f8e00ff */
[----:B------:R-:W-:-:S07]  /*2ad0*/  IMAD.U32 R5, RZ, RZ, UR5 ;  /* 0x00000005ff057e24 */ /* 0x000fce000f8e00ff */
[----:B------:R-:W-:-:S07]  /*2ae0*/  LEPC R20, `(.L_x_71) ;  /* 0x000000001014794e */ /* 0x000fce0000000000 */
[----:B--2---:R-:W-:Y:S05]  /*2af0*/  CALL.ABS.NOINC R2 ;  /* 0x0000000002007343 */ /* 0x004fea0003c00000 */
.L_x_71:
[----:B------:R-:W-:-:S13]  /*2b00*/  ISETP.NE.AND P6, PT, R17, R16, PT ;  /* 0x000000101100720c */ /* 0x000fda0003fc5270 */
[----:B------:R-:W-:Y:S05]  /*2b10*/  @P6 BRA `(.L_x_72) ;  /* 0xfffffffc00cc6947 */ /* 0x000fea000383ffff */
.L_x_64:
[----:B------:R-:W-:Y:S05]  /*2b20*/  BSYNC.RECONVERGENT B8 ;  /* 0x0000000000087941 */ /* 0x000fea0003800200 */
.L_x_24:
        /* <DEDUP_REMOVED lines=8> */
.L_x_73:
[----:B------:R-:W-:Y:S05]  /*2bb0*/  EXIT ;  /* 0x000000000000794d */ /* 0x000fea0003800000 */
.L_x_74:
        /* <DEDUP_REMOVED lines=12> */
.L_x_77:


//--------------------- .nv.global.init           --------------------------
	.section	.nv.global.init,"aw",@progbits
.nv.global.init:
	.type		$str$2,@object
	.size		$str$2,($str$1 - $str$2)
$str$2:
        /*0000*/ 	.byte	0x0a, 0x00
	.type		$str$1,@object
	.size		$str$1,($str$3 - $str$1)
$str$1:
        /*0002*/ 	.byte	0x25, 0x2e, 0x31, 0x30, 0x65, 0x20, 0x00
	.type		$str$3,@object
	.size		$str$3,($str - $str$3)
$str$3:
        /*0009*/ 	.byte	0x64, 0x6f, 0x65, 0x73, 0x20, 0x6e, 0x6f, 0x74, 0x20, 0x6d, 0x61, 0x74, 0x63, 0x68, 0x21, 0x00
	.type		$str,@object
	.size		$str,(.L_0 - $str)
$str:
        /*0019*/ 	.byte	0x44, 0x69, 0x6d, 0x20, 0x78, 0x20, 0x25, 0x64, 0x2c, 0x20, 0x44, 0x69, 0x6d, 0x20, 0x79, 0x20
        /*0029*/ 	.byte	0x25, 0x64, 0x0a, 0x00
.L_0:


//--------------------- .nv.shared.reserved.0     --------------------------
	.section	.nv.shared.reserved.0,"aw",@nobits
	.weak		__nv_reservedSMEM_offset_0_alias
	.size		__nv_reservedSMEM_offset_0_alias, 0, 64
	.other		__nv_reservedSMEM_offset_0_alias,@"STO_CUDA_RESERVED_SHARED STV_DEFAULT"
__nv_reservedSMEM_offset_0_alias:
	.zero		0
	.zero		64


//--------------------- .nv.constant0._Z13d_multMat_thdP6MatrixS0_S0_ --------------------------
	.section	.nv.constant0._Z13d_multMat_thdP6MatrixS0_S0_,"a",@progbits
	.sectionflags	@""
	.align	4
.nv.constant0._Z13d_multMat_thdP6MatrixS0_S0_:
	.zero		920


//--------------------- .nv.constant0._Z9d_multMatP6MatrixS0_S0_ --------------------------
	.section	.nv.constant0._Z9d_multMatP6MatrixS0_S0_,"a",@progbits
	.sectionflags	@""
	.align	4
.nv.constant0._Z9d_multMatP6MatrixS0_S0_:
	.zero		920


//--------------------- .nv.constant0._Z10d_printMatP6Matrix --------------------------
	.section	.nv.constant0._Z10d_printMatP6Matrix,"a",@progbits
	.sectionflags	@""
	.align	4
.nv.constant0._Z10d_printMatP6Matrix:
	.zero		904


//--------------------- SYMBOLS --------------------------

	.type		.nv.reservedSmem.offset0,@object
	.size		.nv.reservedSmem.offset0,0x4
	.type		vprintf,@function
